def matmul_kernel(
    a_ptr,
    b_ptr,
    c_ptr,
    M,
    N,
    K,
    stride_am,
    stride_ak,
    stride_bk,
    stride_bn,
    stride_cm,
    stride_cn,
    BLOCK_M: tl.constexpr,
    BLOCK_N: tl.constexpr,
    BLOCK_K: tl.constexpr,
    GROUP_M: tl.constexpr,
):
    pid = tl.program_id(axis=0)
    num_pid_m = tl.cdiv(M, BLOCK_M)
    num_pid_n = tl.cdiv(N, BLOCK_N)
    num_pid_in_group = GROUP_M * num_pid_n
    group_id = pid // num_pid_in_group
    first_pid_m = group_id * GROUP_M
    group_size_m = min(num_pid_m - first_pid_m, GROUP_M)
    pid_m = first_pid_m + ((pid % num_pid_in_group) % group_size_m)
    pid_n = (pid % num_pid_in_group) // group_size_m

    offs_am = (pid_m * BLOCK_M + tl.arange(0, BLOCK_M)) % M
    offs_bn = (pid_n * BLOCK_N + tl.arange(0, BLOCK_N)) % N
    offs_k = tl.arange(0, BLOCK_K)
    a_ptrs = a_ptr + offs_am[:, None] * stride_am + offs_k[None, :] * stride_ak
    b_ptrs = b_ptr + offs_k[:, None] * stride_bk + offs_bn[None, :] * stride_bn

    acc = tl.zeros((BLOCK_M, BLOCK_N), dtype=tl.float32)
    for kk in range(0, tl.cdiv(K, BLOCK_K)):
        a = tl.load(a_ptrs, mask=offs_k[None, :] < K - kk * BLOCK_K, other=0.0)
        b = tl.load(b_ptrs, mask=offs_k[:, None] < K - kk * BLOCK_K, other=0.0)
        acc = tl.dot(a, b, acc)
        a_ptrs += BLOCK_K * stride_ak
        b_ptrs += BLOCK_K * stride_bk

    c = acc.to(c_ptr.dtype.element_ty)
    offs_cm = pid_m * BLOCK_M + tl.arange(0, BLOCK_M)
    offs_cn = pid_n * BLOCK_N + tl.arange(0, BLOCK_N)
    c_ptrs = c_ptr + offs_cm[:, None] * stride_cm + offs_cn[None, :] * stride_cn
    mask = (offs_cm[:, None] < M) & (offs_cn[None, :] < N)
    tl.store(c_ptrs, c, mask=mask)

# config = {"BLOCK_K": 16, "BLOCK_M": 512, "BLOCK_N": 64, "GROUP_M": 8, "arch": "sm_100", "dtype": "fp16", "num_ctas": 1, "num_stages": 3, "num_warps": 4}
# arch = sm_100


// ===== COMPILED SASS (sm_100a) =====

	.target	sm_100a

	.elftype	@"ET_EXEC"


//--------------------- .note.nv.tkinfo           --------------------------
	.section	.note.nv.tkinfo,"",@"SHT_NOTE"
	.sectionflags	@"SHF_NOTE_NV_TKINFO"
	.tkinfo
        /*0018*/ 	.word	0x00000081
        /*0030*/ 	.string	""
        /*0030*/ 	.string	"ptxas-blackwell"
        /*0030*/ 	.string	"Cuda compilation tools, release 12.9, V12.9.86"
        /*0030*/ 	.string	"Build cuda_12.9.r12.9/compiler.36037853_0"
        /*0030*/ 	.string	"-v  -suppress-debug-info  -lineinfo  -arch sm_100a "



//--------------------- .note.nv.cuver            --------------------------
	.section	.note.nv.cuver,"",@"SHT_NOTE"
	.sectionflags	@"SHF_NOTE_NV_CUVER"
        /*0018*/ 	.short	0x0001
        /*001a*/ 	.short	0x0064
        /*001c*/ 	.short	0x0001
        /*001e*/ 	.short	0x0000
        /*0020*/ 	.short	0x0001
        /*0022*/ 	.short	0x0000


//--------------------- .nv.info                  --------------------------
	.section	.nv.info,"",@"SHT_CUDA_INFO"
	.align	4


	//----- nvinfo : EIATTR_REGCOUNT
	.align		4
        /*0000*/ 	.byte	0x04, 0x2f
        /*0002*/ 	.short	(.L_4 - .L_3)
	.align		4
.L_3:
        /*0004*/ 	.word	index@(matmul_kernel)
        /*0008*/ 	.word	0x000000ff


	//----- nvinfo : EIATTR_FRAME_SIZE
	.align		4
.L_4:
        /*000c*/ 	.byte	0x04, 0x11
        /*000e*/ 	.short	(.L_6 - .L_5)
	.align		4
.L_5:
        /*0010*/ 	.word	index@($__internal_2_$__cuda_sm10x_tcgen05_guardrail_trap_unallocated_columns_being_dealloced)
        /*0014*/ 	.word	0x00000010


	//----- nvinfo : EIATTR_FRAME_SIZE
	.align		4
.L_6:
        /*0018*/ 	.byte	0x04, 0x11
        /*001a*/ 	.short	(.L_8 - .L_7)
	.align		4
.L_7:
        /*001c*/ 	.word	index@($__internal_1_$__cuda_sm10x_tcgen05_guardrail_trap_phase_invalid_during_alloc)
        /*0020*/ 	.word	0x00000010


	//----- nvinfo : EIATTR_FRAME_SIZE
	.align		4
.L_8:
        /*0024*/ 	.byte	0x04, 0x11
        /*0026*/ 	.short	(.L_10 - .L_9)
	.align		4
.L_9:
        /*0028*/ 	.word	index@($__internal_0_$__cuda_sm10x_tcgen05_guardrail_trap_col_being_dealloced_not_returned_by_alloc)
        /*002c*/ 	.word	0x00000010


	//----- nvinfo : EIATTR_FRAME_SIZE
	.align		4
.L_10:
        /*0030*/ 	.byte	0x04, 0x11
        /*0032*/ 	.short	(.L_12 - .L_11)
	.align		4
.L_11:
        /*0034*/ 	.word	index@(matmul_kernel)
        /*0038*/ 	.word	0x00000010


	//----- nvinfo : EIATTR_MIN_STACK_SIZE
	.align		4
.L_12:
        /*003c*/ 	.byte	0x04, 0x12
        /*003e*/ 	.short	(.L_14 - .L_13)
	.align		4
.L_13:
        /*0040*/ 	.word	index@(matmul_kernel)
        /*0044*/ 	.word	0x00000010
.L_14:


//--------------------- .nv.info.matmul_kernel    --------------------------
	.section	.nv.info.matmul_kernel,"",@"SHT_CUDA_INFO"
	.sectionflags	@""
	.align	4


	//----- nvinfo : EIATTR_CUDA_API_VERSION
	.align		4
        /*0000*/ 	.byte	0x04, 0x37
        /*0002*/ 	.short	(.L_16 - .L_15)
.L_15:
        /*0004*/ 	.word	0x00000081


	//----- nvinfo : EIATTR_KPARAM_INFO
	.align		4
.L_16:
        /*0008*/ 	.byte	0x04, 0x17
        /*000a*/ 	.short	(.L_18 - .L_17)
.L_17:
        /*000c*/ 	.word	0x00000000
        /*0010*/ 	.short	0x000d
        /*0012*/ 	.short	0x0048
        /*0014*/ 	.byte	0x00, 0xf4, 0x21, 0x00


	//----- nvinfo : EIATTR_KPARAM_INFO
	.align		4
.L_18:
        /*0018*/ 	.byte	0x04, 0x17
        /*001a*/ 	.short	(.L_20 - .L_19)
.L_19:
        /*001c*/ 	.word	0x00000000
        /*0020*/ 	.short	0x000c
        /*0022*/ 	.short	0x0040
        /*0024*/ 	.byte	0x00, 0xf4, 0x21, 0x00


	//----- nvinfo : EIATTR_KPARAM_INFO
	.align		4
.L_20:
        /*0028*/ 	.byte	0x04, 0x17
        /*002a*/ 	.short	(.L_22 - .L_21)
.L_21:
        /*002c*/ 	.word	0x00000000
        /*0030*/ 	.short	0x000b
        /*0032*/ 	.short	0x0038
        /*0034*/ 	.byte	0x00, 0xf0, 0x11, 0x00


	//----- nvinfo : EIATTR_KPARAM_INFO
	.align		4
.L_22:
        /*0038*/ 	.byte	0x04, 0x17
        /*003a*/ 	.short	(.L_24 - .L_23)
.L_23:
        /*003c*/ 	.word	0x00000000
        /*0040*/ 	.short	0x000a
        /*0042*/ 	.short	0x0034
        /*0044*/ 	.byte	0x00, 0xf0, 0x11, 0x00


	//----- nvinfo : EIATTR_KPARAM_INFO
	.align		4
.L_24:
        /*0048*/ 	.byte	0x04, 0x17
        /*004a*/ 	.short	(.L_26 - .L_25)
.L_25:
        /*004c*/ 	.word	0x00000000
        /*0050*/ 	.short	0x0009
        /*0052*/ 	.short	0x0030
        /*0054*/ 	.byte	0x00, 0xf0, 0x11, 0x00


	//----- nvinfo : EIATTR_KPARAM_INFO
	.align		4
.L_26:
        /*0058*/ 	.byte	0x04, 0x17
        /*005a*/ 	.short	(.L_28 - .L_27)
.L_27:
        /*005c*/ 	.word	0x00000000
        /*0060*/ 	.short	0x0008
        /*0062*/ 	.short	0x002c
        /*0064*/ 	.byte	0x00, 0xf0, 0x11, 0x00


	//----- nvinfo : EIATTR_KPARAM_INFO
	.align		4
.L_28:
        /*0068*/ 	.byte	0x04, 0x17
        /*006a*/ 	.short	(.L_30 - .L_29)
.L_29:
        /*006c*/ 	.word	0x00000000
        /*0070*/ 	.short	0x0007
        /*0072*/ 	.short	0x0028
        /*0074*/ 	.byte	0x00, 0xf0, 0x11, 0x00


	//----- nvinfo : EIATTR_KPARAM_INFO
	.align		4
.L_30:
        /*0078*/ 	.byte	0x04, 0x17
        /*007a*/ 	.short	(.L_32 - .L_31)
.L_31:
        /*007c*/ 	.word	0x00000000
        /*0080*/ 	.short	0x0006
        /*0082*/ 	.short	0x0024
        /*0084*/ 	.byte	0x00, 0xf0, 0x11, 0x00


	//----- nvinfo : EIATTR_KPARAM_INFO
	.align		4
.L_32:
        /*0088*/ 	.byte	0x04, 0x17
        /*008a*/ 	.short	(.L_34 - .L_33)
.L_33:
        /*008c*/ 	.word	0x00000000
        /*0090*/ 	.short	0x0005
        /*0092*/ 	.short	0x0020
        /*0094*/ 	.byte	0x00, 0xf0, 0x11, 0x00


	//----- nvinfo : EIATTR_KPARAM_INFO
	.align		4
.L_34:
        /*0098*/ 	.byte	0x04, 0x17
        /*009a*/ 	.short	(.L_36 - .L_35)
.L_35:
        /*009c*/ 	.word	0x00000000
        /*00a0*/ 	.short	0x0004
        /*00a2*/ 	.short	0x001c
        /*00a4*/ 	.byte	0x00, 0xf0, 0x11, 0x00


	//----- nvinfo : EIATTR_KPARAM_INFO
	.align		4
.L_36:
        /*00a8*/ 	.byte	0x04, 0x17
        /*00aa*/ 	.short	(.L_38 - .L_37)
.L_37:
        /*00ac*/ 	.word	0x00000000
        /*00b0*/ 	.short	0x0003
        /*00b2*/ 	.short	0x0018
        /*00b4*/ 	.byte	0x00, 0xf0, 0x11, 0x00


	//----- nvinfo : EIATTR_KPARAM_INFO
	.align		4
.L_38:
        /*00b8*/ 	.byte	0x04, 0x17
        /*00ba*/ 	.short	(.L_40 - .L_39)
.L_39:
        /*00bc*/ 	.word	0x00000000
        /*00c0*/ 	.short	0x0002
        /*00c2*/ 	.short	0x0010
        /*00c4*/ 	.byte	0x00, 0xf4, 0x21, 0x00


	//----- nvinfo : EIATTR_KPARAM_INFO
	.align		4
.L_40:
        /*00c8*/ 	.byte	0x04, 0x17
        /*00ca*/ 	.short	(.L_42 - .L_41)
.L_41:
        /*00cc*/ 	.word	0x00000000
        /*00d0*/ 	.short	0x0001
        /*00d2*/ 	.short	0x0008
        /*00d4*/ 	.byte	0x00, 0xf4, 0x21, 0x00


	//----- nvinfo : EIATTR_KPARAM_INFO
	.align		4
.L_42:
        /*00d8*/ 	.byte	0x04, 0x17
        /*00da*/ 	.short	(.L_44 - .L_43)
.L_43:
        /*00dc*/ 	.word	0x00000000
        /*00e0*/ 	.short	0x0000
        /*00e2*/ 	.short	0x0000
        /*00e4*/ 	.byte	0x00, 0xf4, 0x21, 0x00


	//----- nvinfo : EIATTR_AT_ENTRY_FRAGMENTS
	.align		4
.L_44:
        /*00e8*/ 	.byte	0x04, 0x4f
        /*00ea*/ 	.short	(.L_46 - .L_45)


	//   ....[0]....
.L_45:
        /*00ec*/ 	.word	0x00000004


	//----- nvinfo : EIATTR_RESERVED_SMEM_USED
	.align		4
.L_46:
        /*00f0*/ 	.byte	0x01, 0x41
	.zero		2


	//----- nvinfo : EIATTR_SPARSE_MMA_MASK
	.align		4
        /*00f4*/ 	.byte	0x03, 0x50
        /*00f6*/ 	.short	0x0000


	//----- nvinfo : EIATTR_TCGEN05_1CTA_USED
	.align		4
        /*00f8*/ 	.byte	0x01, 0x51
	.zero		2


	//----- nvinfo : EIATTR_MAXREG_COUNT
	.align		4
        /*00fc*/ 	.byte	0x03, 0x1b
        /*00fe*/ 	.short	0x00ff


	//----- nvinfo : EIATTR_NUM_BARRIERS
	.align		4
        /*0100*/ 	.byte	0x02, 0x4c
        /*0102*/ 	.byte	0x01
	.zero		1


	//----- nvinfo : EIATTR_ANNOTATIONS
	.align		4
        /*0104*/ 	.byte	0x04, 0x55
        /*0106*/ 	.short	(.L_48 - .L_47)


	//   ....[0]....
.L_47:
        /*0108*/ 	.word	0x00000001
        /*010c*/ 	.byte	0x60, 0x48, 0x00, 0x00, 0x01, 0x00, 0x00, 0x00, 0xa0, 0x48, 0x00, 0x00, 0x01, 0x00, 0x00, 0x00
        /*011c*/ 	.byte	0x10, 0x4b, 0x00, 0x00, 0x01, 0x00, 0x00, 0x00, 0x00, 0x4f, 0x00, 0x00, 0x01, 0x00, 0x00, 0x00
        /*012c*/ 	.byte	0xb0, 0x54, 0x00, 0x00


	//----- nvinfo : EIATTR_INT_WARP_WIDE_INSTR_OFFSETS
	.align		4
.L_48:
        /*0130*/ 	.byte	0x04, 0x31
        /*0132*/ 	.short	(.L_50 - .L_49)


	//   ....[0]....
.L_49:
        /*0134*/ 	.word	0x000014c0


	//   ....[1]....
        /*0138*/ 	.word	0x00001520


	//   ....[2]....
        /*013c*/ 	.word	0x000027c0


	//   ....[3]....
        /*0140*/ 	.word	0x0000ac90


	//   ....[4]....
        /*0144*/ 	.word	0x0000ace0


	//----- nvinfo : EIATTR_COOP_GROUP_MASK_REGIDS
	.align		4
.L_50:
        /*0148*/ 	.byte	0x04, 0x29
        /*014a*/ 	.short	(.L_52 - .L_51)


	//   ....[0]....
.L_51:
        /*014c*/ 	.word	0xffffffff


	//   ....[1]....
        /*0150*/ 	.word	0xffffffff


	//   ....[2]....
        /*0154*/ 	.word	0xffffffff


	//   ....[3]....
        /*0158*/ 	.word	0xffffffff


	//----- nvinfo : EIATTR_COOP_GROUP_INSTR_OFFSETS
	.align		4
.L_52:
        /*015c*/ 	.byte	0x04, 0x28
        /*015e*/ 	.short	(.L_54 - .L_53)


	//   ....[0]....
.L_53:
        /*0160*/ 	.word	0x00000080


	//   ....[1]....
        /*0164*/ 	.word	0x00000340


	//   ....[2]....
        /*0168*/ 	.word	0x0000ab20


	//   ....[3]....
        /*016c*/ 	.word	0x0000ad90


	//----- nvinfo : EIATTR_VRC_CTA_INIT_COUNT
	.align		4
.L_54:
        /*0170*/ 	.byte	0x02, 0x4a
        /*0172*/ 	.byte	0x80
	.zero		1


	//----- nvinfo : EIATTR_MBARRIER_INSTR_OFFSETS
	.align		4
        /*0174*/ 	.byte	0x04, 0x39
        /*0176*/ 	.short	(.L_56 - .L_55)


	//   ....[0]....
.L_55:
        /*0178*/ 	.word	0x00001730
        /*017c*/ 	.word	0x000000ff
        /*0180*/ 	.word	0x00000000
        /*0184*/ 	.short	0x0100
        /*0186*/ 	.byte	0x06
	.zero		1


	//   ....[1]....
        /*0188*/ 	.word	0x00002800
        /*018c*/ 	.word	0x000000ff
        /*0190*/ 	.word	0x00009008
        /*0194*/ 	.short	0x0100
        /*0196*/ 	.byte	0x09
	.zero		1


	//   ....[2]....
        /*0198*/ 	.word	0x00003140
        /*019c*/ 	.word	0x000000ff
        /*01a0*/ 	.word	0x00000000
        /*01a4*/ 	.short	0x010a
        /*01a6*/ 	.byte	0x06
	.zero		1


	//   ....[3]....
        /*01a8*/ 	.word	0x000046f0
        /*01ac*/ 	.word	0x000000ff
        /*01b0*/ 	.word	0x00000000
        /*01b4*/ 	.short	0x010a
        /*01b6*/ 	.byte	0x06
	.zero		1


	//   ....[4]....
        /*01b8*/ 	.word	0x00004780
        /*01bc*/ 	.word	0x000000ff
        /*01c0*/ 	.word	0x00009000
        /*01c4*/ 	.short	0x0108
        /*01c6*/ 	.byte	0x09
	.zero		1


	//   ....[5]....
        /*01c8*/ 	.word	0x00004820
        /*01cc*/ 	.word	0x000000ff
        /*01d0*/ 	.word	0x00009008
        /*01d4*/ 	.short	0x0108
        /*01d6*/ 	.byte	0x09
	.zero		1


	//   ....[6]....
        /*01d8*/ 	.word	0x0000adb0
        /*01dc*/ 	.word	0x000000ff
        /*01e0*/ 	.word	0x00000000
        /*01e4*/ 	.short	0x010a
        /*01e6*/ 	.byte	0x06
	.zero		1


	//   ....[7]....
        /*01e8*/ 	.word	0x0000ade0
        /*01ec*/ 	.word	0x000000ff
        /*01f0*/ 	.word	0x00000000
        /*01f4*/ 	.short	0x010a
        /*01f6*/ 	.byte	0x06
	.zero		1


	//----- nvinfo : EIATTR_NUM_MBARRIERS
	.align		4
.L_56:
        /*01f8*/ 	.byte	0x03, 0x38
        /*01fa*/ 	.short	0x0002


	//----- nvinfo : EIATTR_EXIT_INSTR_OFFSETS
	.align		4
        /*01fc*/ 	.byte	0x04, 0x1c
        /*01fe*/ 	.short	(.L_58 - .L_57)


	//   ....[0]....
.L_57:
        /*0200*/ 	.word	0x0000ada0


	//----- nvinfo : EIATTR_REQNTID
	.align		4
.L_58:
        /*0204*/ 	.byte	0x04, 0x10
        /*0206*/ 	.short	(.L_60 - .L_59)
.L_59:
        /*0208*/ 	.word	0x00000080
        /*020c*/ 	.word	0x00000001
        /*0210*/ 	.word	0x00000001


	//----- nvinfo : EIATTR_CRS_STACK_SIZE
	.align		4
.L_60:
        /*0214*/ 	.byte	0x04, 0x1e
        /*0216*/ 	.short	(.L_62 - .L_61)
.L_61:
        /*0218*/ 	.word	0x00000000


	//----- nvinfo : EIATTR_CBANK_PARAM_SIZE
	.align		4
.L_62:
        /*021c*/ 	.byte	0x03, 0x19
        /*021e*/ 	.short	0x0050


	//----- nvinfo : EIATTR_PARAM_CBANK
	.align		4
        /*0220*/ 	.byte	0x04, 0x0a
        /*0222*/ 	.short	(.L_64 - .L_63)
	.align		4
.L_63:
        /*0224*/ 	.word	index@(.nv.constant0.matmul_kernel)
        /*0228*/ 	.short	0x0380
        /*022a*/ 	.short	0x0050


	//----- nvinfo : EIATTR_SW_WAR
	.align		4
.L_64:
        /*022c*/ 	.byte	0x04, 0x36
        /*022e*/ 	.short	(.L_66 - .L_65)
.L_65:
        /*0230*/ 	.word	0x00000008
.L_66:


//--------------------- .nv.compat                --------------------------
	.section	.nv.compat,"",@"SHT_CUDA_COMPAT_INFO"
	.align	4
        /*0000*/ 	.byte	0x02, 0x02, 0x02, 0x00, 0x02, 0x05, 0x05, 0x00, 0x02, 0x03, 0x00, 0x00, 0x02, 0x06, 0x01, 0x00


//--------------------- .nv.callgraph             --------------------------
	.section	.nv.callgraph,"",@"SHT_CUDA_CALLGRAPH"
	.align	4
	.sectionentsize	8
	.align		4
        /*0000*/ 	.word	0x00000000
	.align		4
        /*0004*/ 	.word	0xffffffff
	.align		4
        /*0008*/ 	.word	0x00000000
	.align		4
        /*000c*/ 	.word	0xfffffffe
	.align		4
        /*0010*/ 	.word	0x00000000
	.align		4
        /*0014*/ 	.word	0xfffffffd
	.align		4
        /*0018*/ 	.word	0x00000000
	.align		4
        /*001c*/ 	.word	0xfffffffc


//--------------------- .text.matmul_kernel       --------------------------
	.section	.text.matmul_kernel,"ax",@progbits
	.align	128
        .global         matmul_kernel
        .type           matmul_kernel,@function
        .size           matmul_kernel,(.L_x_20 - matmul_kernel)
        .other          matmul_kernel,@"STO_CUDA_ENTRY STV_DEFAULT"
matmul_kernel:
.text.matmul_kernel:
[----:B------:R-:W0:Y:S01]  /*0000*/  LDC R1, c[0x0][0x37c] ;  /* 0x0000df00ff017b82 */ /* 0x000e220000000800 */
[----:B------:R-:W1:Y:S01]  /*0010*/  S2R R149, SR_TID.X ;  /* 0x0000000000957919 */ /* 0x000e620000002100 */
[----:B0-----:R-:W-:Y:S01]  /*0020*/  VIADD R1, R1, 0xfffffff0 ;  /* 0xfffffff001017836 */ /* 0x001fe20000000000 */
[----:B------:R-:W0:Y:S01]  /*0030*/  LDCU.64 UR20, c[0x0][0x358] ;  /* 0x00006b00ff1477ac */ /* 0x000e220008000a00 */
[----:B-1----:R-:W-:-:S13]  /*0040*/  ISETP.GE.U32.AND P0, PT, R149, 0x20, PT ;  /* 0x000000209500780c */ /* 0x002fda0003f06070 */
[----:B------:R-:W-:Y:S02]  /*0050*/  VOTEU.ANY UP0, P0 ;  /* 0x0000000000ff7886 */ /* 0x000fe40000000100 */
[----:B------:R-:W-:Y:S05]  /*0060*/  BRA.U UP0, `(.L_x_0) ;  /* 0x0000000100b87547 */ /* 0x000fea000b800000 */
[----:B------:R-:W1:Y:S01]  /*0070*/  S2UR UR6, SR_CgaCtaId ;  /* 0x00000000000679c3 */ /* 0x000e620000008800 */
[----:B------:R-:W-:Y:S01]  /*0080*/  NOP ;  /* 0x0000000000007918 */ /* 0x000fe20000000000 */
[----:B------:R-:W-:Y:S02]  /*0090*/  UMOV UR4, 0x40 ;  /* 0x0000004000047882 */ /* 0x000fe40000000000 */
[----:B-1----:R-:W-:-:S09]  /*00a0*/  ULEA UR4, UR6, UR4, 0x18 ;  /* 0x0000000406047291 */ /* 0x002fd2000f8ec0ff */
[----:B------:R-:W1:Y:S01]  /*00b0*/  LDS.U8 R0, [UR4] ;  /* 0x00000004ff007984 */ /* 0x000e620008000000 */
[----:B------:R-:W-:Y:S02]  /*00c0*/  UMOV UR4, 0x400 ;  /* 0x0000040000047882 */ /* 0x000fe40000000000 */
[----:B------:R-:W-:Y:S01]  /*00d0*/  ULEA UR4, UR6, UR4, 0x18 ;  /* 0x0000000406047291 */ /* 0x000fe2000f8ec0ff */
[----:B-1----:R-:W-:-:S13]  /*00e0*/  ISETP.NE.AND P0, PT, R0, RZ, PT ;  /* 0x000000ff0000720c */ /* 0x002fda0003f05270 */
[----:B------:R-:W-:Y:S05]  /*00f0*/  @P0 BRA `(.L_x_1) ;  /* 0x00000000007c0947 */ /* 0x000fea0003800000 */
[----:B------:R-:W-:-:S13]  /*0100*/  ELECT P0, URZ, PT ;  /* 0x0000000000ff782f */ /* 0x000fda0003800000 */
[----:B------:R-:W-:Y:S05]  /*0110*/  @!P0 BRA `(.L_x_2) ;  /* 0x0000000000848947 */ /* 0x000fea0003800000 */
[----:B------:R-:W-:Y:S01]  /*0120*/  UMOV UR5, 0x8 ;  /* 0x0000000800057882 */ /* 0x000fe20000000000 */
[----:B------:R-:W-:Y:S02]  /*0130*/  IMAD.MOV.U32 R4, RZ, RZ, 0x1 ;  /* 0x00000001ff047424 */ /* 0x000fe400078e00ff */
[----:B------:R-:W-:Y:S02]  /*0140*/  IMAD.MOV.U32 R5, RZ, RZ, 0xff ;  /* 0x000000ffff057424 */ /* 0x000fe400078e00ff */
[----:B------:R-:W-:Y:S04]  /*0150*/  DEPBAR.LE SB1, 0x36 ;  /* 0x00009d800000791a */ /* 0x000fe80000000000 */
[----:B------:R-:W1:Y:S02]  /*0160*/  UTCATOMSWS.FIND_AND_SET.ALIGN UP1, UR5, UR5 ;  /* 0x00000005000575e3 */ /* 0x000e640008020800 */
[----:B-1----:R-:W-:-:S04]  /*0170*/  PLOP3.LUT P0, PT, PT, PT, UP1, 0x80, 0x8 ;  /* 0x000000000008781c */ /* 0x002fc80003f0f018 */
[----:B------:R-:W-:-:S04]  /*0180*/  SEL R0, RZ, 0xffffffff, !P0 ;  /* 0xffffffffff007807 */ /* 0x000fc80004000000 */
[----:B------:R-:W-:Y:S01]  /*0190*/  ISETP.NE.AND P0, PT, R0, RZ, PT ;  /* 0x000000ff0000720c */ /* 0x000fe20003f05270 */
[----:B------:R-:W-:-:S12]  /*01a0*/  IMAD.U32 R0, RZ, RZ, UR5 ;  /* 0x00000005ff007e24 */ /* 0x000fd8000f8e00ff */
[----:B------:R-:W-:Y:S05]  /*01b0*/  @P0 BRA `(.L_x_3) ;  /* 0x0000000000240947 */ /* 0x000fea0003800000 */
.L_x_4:
[----:B------:R-:W-:Y:S05]  /*01c0*/  NANOSLEEP 0x64 ;  /* 0x000000640000795d */ /* 0x000fea0003800000 */
[----:B------:R-:W-:-:S05]  /*01d0*/  UMOV UR5, 0x8 ;  /* 0x0000000800057882 */ /* 0x000fca0000000000 */
[----:B------:R-:W-:Y:S04]  /*01e0*/  DEPBAR.LE SB1, 0x36 ;  /* 0x00009d800000791a */ /* 0x000fe80000000000 */
[----:B------:R-:W1:Y:S02]  /*01f0*/  UTCATOMSWS.FIND_AND_SET.ALIGN UP1, UR5, UR5 ;  /* 0x00000005000575e3 */ /* 0x000e640008020800 */
[----:B-1----:R-:W-:-:S04]  /*0200*/  PLOP3.LUT P0, PT, PT, PT, UP1, 0x80, 0x8 ;  /* 0x000000000008781c */ /* 0x002fc80003f0f018 */
[----:B------:R-:W-:-:S04]  /*0210*/  SEL R0, RZ, 0xffffffff, !P0 ;  /* 0xffffffffff007807 */ /* 0x000fc80004000000 */
[----:B------:R-:W-:Y:S01]  /*0220*/  ISETP.NE.AND P0, PT, R0, RZ, PT ;  /* 0x000000ff0000720c */ /* 0x000fe20003f05270 */
[----:B------:R-:W-:-:S12]  /*0230*/  IMAD.U32 R0, RZ, RZ, UR5 ;  /* 0x00000005ff007e24 */ /* 0x000fd8000f8e00ff */
[----:B------:R-:W-:Y:S05]  /*0240*/  @!P0 BRA `(.L_x_4) ;  /* 0xfffffffc00dc8947 */ /* 0x000fea000383ffff */
.L_x_3:
[C---:B------:R-:W-:Y:S01]  /*0250*/  VIADD R3, R0.reuse, 0x10 ;  /* 0x0000001000037836 */ /* 0x040fe20000000000 */
[----:B------:R-:W-:Y:S01]  /*0260*/  UMOV UR5, 0x50 ;  /* 0x0000005000057882 */ /* 0x000fe20000000000 */
[----:B------:R-:W-:Y:S01]  /*0270*/  SHF.L.U32 R2, R5, R0, RZ ;  /* 0x0000000005027219 */ /* 0x000fe200000006ff */
[----:B------:R-:W-:Y:S01]  /*0280*/  ULEA UR5, UR6, UR5, 0x18 ;  /* 0x0000000506057291 */ /* 0x000fe2000f8ec0ff */
[----:B------:R-:W-:Y:S01]  /*0290*/  IMAD.SHL.U32 R0, R0, 0x20, RZ ;  /* 0x0000002000007824 */ /* 0x000fe200078e00ff */
[----:B------:R-:W-:-:S04]  /*02a0*/  SHF.L.U32 R3, R4, R3, RZ ;  /* 0x0000000304037219 */ /* 0x000fc800000006ff */
[----:B------:R-:W-:-:S05]  /*02b0*/  LOP3.LUT R2, R3, R2, RZ, 0xfc, !PT ;  /* 0x0000000203027212 */ /* 0x000fca00078efcff */
[----:B------:R1:W-:Y:S04]  /*02c0*/  ATOMS.OR RZ, [UR5], R2 ;  /* 0x00000002ffff798c */ /* 0x0003e8000b000005 */
[----:B------:R1:W-:Y:S01]  /*02d0*/  STS [UR4], R0 ;  /* 0x00000000ff007988 */ /* 0x0003e20008000804 */
[----:B------:R-:W-:Y:S05]  /*02e0*/  BRA `(.L_x_2) ;  /* 0x0000000000107947 */ /* 0x000fea0003800000 */
.L_x_1:
[----:B------:R-:W-:Y:S01]  /*02f0*/  IMAD.MOV.U32 R0, RZ, RZ, -0x1 ;  /* 0xffffffffff007424 */ /* 0x000fe200078e00ff */
[----:B------:R-:W-:-:S04]  /*0300*/  MOV R2, 0x330 ;  /* 0x0000033000027802 */ /* 0x000fc80000000f00 */
[----:B------:R1:W-:Y:S03]  /*0310*/  STS [UR4], R0 ;  /* 0x00000000ff007988 */ /* 0x0003e60008000804 */
[----:B01----:R-:W-:Y:S05]  /*0320*/  CALL.REL.NOINC `($__internal_1_$__cuda_sm10x_tcgen05_guardrail_trap_phase_invalid_during_alloc) ;  /* 0x000000a800c47944 */ /* 0x003fea0003c00000 */
.L_x_2:
[----:B------:R-:W-:Y:S05]  /*0330*/  WARPSYNC.ALL ;  /* 0x0000000000007948 */ /* 0x000fea0003800000 */
[----:B------:R-:W-:Y:S01]  /*0340*/  NOP ;  /* 0x0000000000007918 */ /* 0x000fe20000000000 */
.L_x_0:
[----:B-1----:R-:W1:Y:S01]  /*0350*/  LDC.64 R2, c[0x0][0x398] ;  /* 0x0000e600ff027b82 */ /* 0x002e620000000a00 */
[----:B------:R-:W2:Y:S01]  /*0360*/  S2R R7, SR_CTAID.X ;  /* 0x0000000000077919 */ /* 0x000ea20000002500 */
[----:B------:R-:W-:Y:S01]  /*0370*/  UMOV UR9, 0x400 ;  /* 0x0000040000097882 */ /* 0x000fe20000000000 */
[----:B------:R-:W-:Y:S01]  /*0380*/  SHF.R.U32.HI R194, RZ, 0x5, R149 ;  /* 0x00000005ffc27819 */ /* 0x000fe20000011695 */
[----:B------:R-:W3:Y:S04]  /*0390*/  LDCU.128 UR12, c[0x0][0x380] ;  /* 0x00007000ff0c77ac */ /* 0x000ee80008000c00 */
[----:B------:R-:W4:Y:S08]  /*03a0*/  S2UR UR4, SR_CgaCtaId ;  /* 0x00000000000479c3 */ /* 0x000f300000008800 */
[----:B------:R-:W5:Y:S01]  /*03b0*/  LDC.64 R108, c[0x0][0x3a0] ;  /* 0x0000e800ff6c7b82 */ /* 0x000f620000000a00 */
[----:B-1----:R-:W-:Y:S01]  /*03c0*/  VIADD R0, R3, 0x3f ;  /* 0x0000003f03007836 */ /* 0x002fe20000000000 */
[----:B------:R-:W-:-:S02]  /*03d0*/  IABS R20, R3 ;  /* 0x0000000300147213 */ /* 0x000fc40000000000 */
[----:B------:R-:W-:Y:S02]  /*03e0*/  IABS R17, R2 ;  /* 0x0000000200117213 */ /* 0x000fe40000000000 */
[----:B------:R-:W-:Y:S01]  /*03f0*/  SHF.R.S32.HI R5, RZ, 0x1f, R0 ;  /* 0x0000001fff057819 */ /* 0x000fe20000011400 */
[----:B----4-:R-:W-:-:S03]  /*0400*/  ULEA UR9, UR4, UR9, 0x18 ;  /* 0x0000000904097291 */ /* 0x010fc6000f8ec0ff */
[----:B------:R-:W-:Y:S02]  /*0410*/  LEA.HI R5, R5, R0, RZ, 0x6 ;  /* 0x0000000005057211 */ /* 0x000fe400078f30ff */
[----:B--2---:R-:W-:Y:S02]  /*0420*/  IABS R10, R7 ;  /* 0x00000007000a7213 */ /* 0x004fe40000000000 */
[----:B------:R-:W-:-:S05]  /*0430*/  SHF.R.S32.HI R5, RZ, 0x6, R5 ;  /* 0x00000006ff057819 */ /* 0x000fca0000011405 */
[----:B------:R-:W-:-:S05]  /*0440*/  IMAD.SHL.U32 R6, R5, 0x8, RZ ;  /* 0x0000000805067824 */ /* 0x000fca00078e00ff */
[-C--:B------:R-:W-:Y:S02]  /*0450*/  IABS R9, R6.reuse ;  /* 0x0000000600097213 */ /* 0x080fe40000000000 */
[----:B------:R-:W-:Y:S02]  /*0460*/  IABS R12, R6 ;  /* 0x00000006000c7213 */ /* 0x000fe40000000000 */
[----:B------:R-:W1:Y:S08]  /*0470*/  I2F.RP R0, R9 ;  /* 0x0000000900007306 */ /* 0x000e700000209400 */
[----:B-1----:R-:W1:Y:S02]  /*0480*/  MUFU.RCP R0, R0 ;  /* 0x0000000000007308 */ /* 0x002e640000001000 */
[----:B-1----:R-:W-:-:S02]  /*0490*/  VIADD R4, R0, 0xffffffe ;  /* 0x0ffffffe00047836 */ /* 0x002fc40000000000 */
[----:B------:R-:W-:-:S04]  /*04a0*/  IMAD.MOV R0, RZ, RZ, -R12 ;  /* 0x000000ffff007224 */ /* 0x000fc800078e0a0c */
[----:B------:R1:W2:Y:S02]  /*04b0*/  F2I.FTZ.U32.TRUNC.NTZ R5, R4 ;  /* 0x0000000400057305 */ /* 0x0002a4000021f000 */
[----:B-1----:R-:W-:Y:S02]  /*04c0*/  IMAD.MOV.U32 R4, RZ, RZ, RZ ;  /* 0x000000ffff047224 */ /* 0x002fe400078e00ff */
[----:B--2---:R-:W-:-:S04]  /*04d0*/  IMAD.MOV R8, RZ, RZ, -R5 ;  /* 0x000000ffff087224 */ /* 0x004fc800078e0a05 */
[----:B------:R-:W-:Y:S02]  /*04e0*/  IMAD R11, R8, R9, RZ ;  /* 0x00000009080b7224 */ /* 0x000fe400078e02ff */
[----:B------:R-:W-:Y:S02]  /*04f0*/  IMAD.MOV.U32 R8, RZ, RZ, R10 ;  /* 0x000000ffff087224 */ /* 0x000fe400078e000a */
[----:B------:R-:W-:-:S06]  /*0500*/  IMAD.HI.U32 R5, R5, R11, R4 ;  /* 0x0000000b05057227 */ /* 0x000fcc00078e0004 */
[----:B------:R-:W-:-:S04]  /*0510*/  IMAD.HI.U32 R5, R5, R8, RZ ;  /* 0x0000000805057227 */ /* 0x000fc800078e00ff */
[----:B------:R-:W-:Y:S01]  /*0520*/  IMAD R0, R5, R0, R8 ;  /* 0x0000000005007224 */ /* 0x000fe200078e0208 */
[----:B------:R-:W-:Y:S04]  /*0530*/  BAR.SYNC.DEFER_BLOCKING 0x0 ;  /* 0x0000000000007b1d */ /* 0x000fe80000010000 */
[----:B------:R-:W-:-:S13]  /*0540*/  ISETP.GT.U32.AND P1, PT, R9, R0, PT ;  /* 0x000000000900720c */ /* 0x000fda0003f24070 */
[----:B------:R-:W-:Y:S02]  /*0550*/  @!P1 IMAD.IADD R0, R0, 0x1, -R9 ;  /* 0x0000000100009824 */ /* 0x000fe400078e0a09 */
[----:B------:R-:W-:Y:S01]  /*0560*/  @!P1 VIADD R5, R5, 0x1 ;  /* 0x0000000105059836 */ /* 0x000fe20000000000 */
[----:B------:R-:W-:Y:S02]  /*0570*/  ISETP.NE.AND P1, PT, R6, RZ, PT ;  /* 0x000000ff0600720c */ /* 0x000fe40003f25270 */
[----:B------:R-:W-:Y:S02]  /*0580*/  ISETP.GE.U32.AND P0, PT, R0, R9, PT ;  /* 0x000000090000720c */ /* 0x000fe40003f06070 */
[----:B------:R-:W-:-:S04]  /*0590*/  LOP3.LUT R0, R7, R6, RZ, 0x3c, !PT ;  /* 0x0000000607007212 */ /* 0x000fc800078e3cff */
[----:B------:R-:W-:Y:S01]  /*05a0*/  ISETP.GE.AND P2, PT, R0, RZ, PT ;  /* 0x000000ff0000720c */ /* 0x000fe20003f46270 */
[----:B------:R-:W-:-:S06]  /*05b0*/  VIADD R0, R2, 0x1ff ;  /* 0x000001ff02007836 */ /* 0x000fcc0000000000 */
[----:B------:R-:W-:-:S04]  /*05c0*/  @P0 VIADD R5, R5, 0x1 ;  /* 0x0000000105050836 */ /* 0x000fc80000000000 */
[----:B------:R-:W-:Y:S01]  /*05d0*/  IMAD.MOV.U32 R4, RZ, RZ, R5 ;  /* 0x000000ffff047224 */ /* 0x000fe200078e0005 */
[----:B------:R-:W-:-:S03]  /*05e0*/  SHF.R.S32.HI R5, RZ, 0x1f, R0 ;  /* 0x0000001fff057819 */ /* 0x000fc60000011400 */
[----:B------:R-:W-:Y:S01]  /*05f0*/  @!P2 IMAD.MOV R4, RZ, RZ, -R4 ;  /* 0x000000ffff04a224 */ /* 0x000fe200078e0a04 */
[----:B------:R-:W-:Y:S02]  /*0600*/  @!P1 LOP3.LUT R4, RZ, R6, RZ, 0x33, !PT ;  /* 0x00000006ff049212 */ /* 0x000fe400078e33ff */
[----:B------:R-:W-:-:S03]  /*0610*/  LEA.HI R5, R5, R0, RZ, 0x9 ;  /* 0x0000000005057211 */ /* 0x000fc600078f48ff */
[----:B------:R-:W-:Y:S02]  /*0620*/  IMAD.SHL.U32 R10, R4, 0x8, RZ ;  /* 0x00000008040a7824 */ /* 0x000fe400078e00ff */
[----:B------:R-:W-:-:S03]  /*0630*/  IMAD.MOV R4, RZ, RZ, -R4 ;  /* 0x000000ffff047224 */ /* 0x000fc600078e0a04 */
[----:B------:R-:W-:Y:S01]  /*0640*/  LEA.HI.SX32 R5, R5, -R10, 0x17 ;  /* 0x8000000a05057211 */ /* 0x000fe200078fbaff */
[----:B------:R-:W-:Y:S02]  /*0650*/  IMAD R12, R6, R4, R7 ;  /* 0x00000004060c7224 */ /* 0x000fe400078e0207 */
[----:B------:R-:W-:Y:S01]  /*0660*/  IMAD.MOV.U32 R4, RZ, RZ, RZ ;  /* 0x000000ffff047224 */ /* 0x000fe200078e00ff */
[----:B------:R-:W-:Y:S02]  /*0670*/  VIMNMX R13, PT, PT, R5, 0x8, PT ;  /* 0x00000008050d7848 */ /* 0x000fe40003fe0100 */
[----:B------:R-:W-:Y:S02]  /*0680*/  IABS R6, R12 ;  /* 0x0000000c00067213 */ /* 0x000fe40000000000 */
[----:B------:R-:W-:-:S04]  /*0690*/  IABS R9, R13 ;  /* 0x0000000d00097213 */ /* 0x000fc80000000000 */
[----:B------:R-:W1:Y:S08]  /*06a0*/  I2F.RP R0, R9 ;  /* 0x0000000900007306 */ /* 0x000e700000209400 */
[----:B-1----:R-:W1:Y:S02]  /*06b0*/  MUFU.RCP R0, R0 ;  /* 0x0000000000007308 */ /* 0x002e640000001000 */
[----:B-1----:R-:W-:-:S06]  /*06c0*/  VIADD R5, R0, 0xffffffe ;  /* 0x0ffffffe00057836 */ /* 0x002fcc0000000000 */
[----:B------:R-:W1:Y:S02]  /*06d0*/  F2I.FTZ.U32.TRUNC.NTZ R5, R5 ;  /* 0x0000000500057305 */ /* 0x000e64000021f000 */
[----:B-1----:R-:W-:-:S04]  /*06e0*/  IMAD.MOV R8, RZ, RZ, -R5 ;  /* 0x000000ffff087224 */ /* 0x002fc800078e0a05 */
[----:B------:R-:W-:Y:S01]  /*06f0*/  IMAD R7, R8, R9, RZ ;  /* 0x0000000908077224 */ /* 0x000fe200078e02ff */
[----:B------:R-:W-:-:S03]  /*0700*/  IABS R8, R13 ;  /* 0x0000000d00087213 */ /* 0x000fc60000000000 */
[----:B------:R-:W-:-:S04]  /*0710*/  IMAD.HI.U32 R4, R5, R7, R4 ;  /* 0x0000000705047227 */ /* 0x000fc800078e0004 */
[----:B------:R-:W-:Y:S02]  /*0720*/  IMAD.MOV.U32 R5, RZ, RZ, R6 ;  /* 0x000000ffff057224 */ /* 0x000fe400078e0006 */
[----:B------:R-:W-:Y:S02]  /*0730*/  IMAD.MOV R0, RZ, RZ, -R8 ;  /* 0x000000ffff007224 */ /* 0x000fe400078e0a08 */
[----:B------:R-:W-:Y:S01]  /*0740*/  IMAD.HI.U32 R4, R4, R5, RZ ;  /* 0x0000000504047227 */ /* 0x000fe200078e00ff */
[----:B------:R-:W1:Y:S03]  /*0750*/  I2F.RP R8, R20 ;  /* 0x0000001400087306 */ /* 0x000e660000209400 */
[----:B------:R-:W-:-:S05]  /*0760*/  IMAD R0, R4, R0, R5 ;  /* 0x0000000004007224 */ /* 0x000fca00078e0205 */
[----:B------:R-:W-:Y:S01]  /*0770*/  ISETP.GT.U32.AND P1, PT, R9, R0, PT ;  /* 0x000000000900720c */ /* 0x000fe20003f24070 */
[----:B------:R-:W2:Y:S08]  /*0780*/  I2F.RP R5, R17 ;  /* 0x0000001100057306 */ /* 0x000eb00000209400 */
[----:B-1----:R-:W1:Y:S04]  /*0790*/  MUFU.RCP R8, R8 ;  /* 0x0000000800087308 */ /* 0x002e680000001000 */
[----:B------:R-:W-:-:S02]  /*07a0*/  @!P1 IMAD.IADD R0, R0, 0x1, -R9 ;  /* 0x0000000100009824 */ /* 0x000fc400078e0a09 */
[----:B------:R-:W-:Y:S01]  /*07b0*/  @!P1 VIADD R4, R4, 0x1 ;  /* 0x0000000104049836 */ /* 0x000fe20000000000 */
[----:B------:R-:W-:Y:S01]  /*07c0*/  ISETP.NE.AND P1, PT, R13, RZ, PT ;  /* 0x000000ff0d00720c */ /* 0x000fe20003f25270 */
[----:B--2---:R-:W2:Y:S01]  /*07d0*/  MUFU.RCP R5, R5 ;  /* 0x0000000500057308 */ /* 0x004ea20000001000 */
[----:B------:R-:W-:Y:S02]  /*07e0*/  ISETP.GE.U32.AND P0, PT, R0, R9, PT ;  /* 0x000000090000720c */ /* 0x000fe40003f06070 */
[----:B------:R-:W-:Y:S02]  /*07f0*/  LOP3.LUT R0, R12, R13, RZ, 0x3c, !PT ;  /* 0x0000000d0c007212 */ /* 0x000fe400078e3cff */
[----:B------:R-:W-:Y:S02]  /*0800*/  SHF.R.U32.HI R9, RZ, 0x4, R149 ;  /* 0x00000004ff097819 */ /* 0x000fe40000011695 */
[----:B------:R-:W-:Y:S01]  /*0810*/  ISETP.GE.AND P2, PT, R0, RZ, PT ;  /* 0x000000ff0000720c */ /* 0x000fe20003f46270 */
[----:B-1----:R-:W-:Y:S01]  /*0820*/  VIADD R6, R8, 0xffffffe ;  /* 0x0ffffffe08067836 */ /* 0x002fe20000000000 */
[----:B------:R-:W-:-:S03]  /*0830*/  SGXT.U32 R9, R9, 0x3 ;  /* 0x000000030909781a */ /* 0x000fc60000000000 */
[----:B------:R1:W4:Y:S02]  /*0840*/  F2I.FTZ.U32.TRUNC.NTZ R7, R6 ;  /* 0x0000000600077305 */ /* 0x000324000021f000 */
[----:B------:R-:W-:-:S04]  /*0850*/  @P0 VIADD R4, R4, 0x1 ;  /* 0x0000000104040836 */ /* 0x000fc80000000000 */
[----:B------:R-:W-:Y:S02]  /*0860*/  IMAD.MOV.U32 R0, RZ, RZ, R4 ;  /* 0x000000ffff007224 */ /* 0x000fe400078e0004 */
[----:B--2---:R-:W-:Y:S02]  /*0870*/  VIADD R4, R5, 0xffffffe ;  /* 0x0ffffffe05047836 */ /* 0x004fe40000000000 */
[----:B------:R-:W-:Y:S01]  /*0880*/  @!P2 IMAD.MOV R0, RZ, RZ, -R0 ;  /* 0x000000ffff00a224 */ /* 0x000fe200078e0a00 */
[----:B------:R-:W-:Y:S01]  /*0890*/  @!P1 LOP3.LUT R0, RZ, R13, RZ, 0x33, !PT ;  /* 0x0000000dff009212 */ /* 0x000fe200078e33ff */
[----:B------:R-:W2:Y:S01]  /*08a0*/  F2I.FTZ.U32.TRUNC.NTZ R5, R4 ;  /* 0x0000000400057305 */ /* 0x000ea2000021f000 */
[----:B-1----:R-:W-:Y:S02]  /*08b0*/  IMAD.MOV.U32 R6, RZ, RZ, RZ ;  /* 0x000000ffff067224 */ /* 0x002fe400078e00ff */
[----:B----4-:R-:W-:Y:S02]  /*08c0*/  IMAD.MOV R11, RZ, RZ, -R7 ;  /* 0x000000ffff0b7224 */ /* 0x010fe400078e0a07 */
[----:B------:R-:W-:-:S02]  /*08d0*/  IMAD.SHL.U32 R196, R0, 0x40, RZ ;  /* 0x0000004000c47824 */ /* 0x000fc400078e00ff */
[----:B------:R-:W-:Y:S02]  /*08e0*/  IMAD R11, R11, R20, RZ ;  /* 0x000000140b0b7224 */ /* 0x000fe400078e02ff */
[----:B------:R-:W-:Y:S01]  /*08f0*/  IMAD.MOV R0, RZ, RZ, -R0 ;  /* 0x000000ffff007224 */ /* 0x000fe200078e0a00 */
[----:B------:R-:W-:Y:S01]  /*0900*/  LOP3.LUT R9, R196, R9, RZ, 0xfc, !PT ;  /* 0x00000009c4097212 */ /* 0x000fe200078efcff */
[----:B------:R-:W-:-:S03]  /*0910*/  IMAD.HI.U32 R7, R7, R11, R6 ;  /* 0x0000000b07077227 */ /* 0x000fc600078e0006 */
[----:B------:R-:W-:Y:S01]  /*0920*/  IABS R8, R9 ;  /* 0x0000000900087213 */ /* 0x000fe20000000000 */
[--C-:B--2---:R-:W-:Y:S01]  /*0930*/  IMAD.MOV R14, RZ, RZ, -R5.reuse ;  /* 0x000000ffff0e7224 */ /* 0x104fe200078e0a05 */
[----:B------:R-:W-:Y:S01]  /*0940*/  LOP3.LUT R25, R9, 0x8, RZ, 0xfc, !PT ;  /* 0x0000000809197812 */ /* 0x000fe200078efcff */
[----:B------:R-:W-:Y:S01]  /*0950*/  IMAD R0, R13, R0, R12 ;  /* 0x000000000d007224 */ /* 0x000fe200078e020c */
[----:B------:R-:W-:Y:S01]  /*0960*/  LOP3.LUT R27, R9, 0x18, RZ, 0xfc, !PT ;  /* 0x00000018091b7812 */ /* 0x000fe200078efcff */
[----:B------:R-:W-:Y:S01]  /*0970*/  IMAD.HI.U32 R4, R7, R8, RZ ;  /* 0x0000000807047227 */ /* 0x000fe200078e00ff */
[----:B------:R-:W-:Y:S02]  /*0980*/  IABS R12, R25 ;  /* 0x00000019000c7213 */ /* 0x000fe40000000000 */
[C---:B------:R-:W-:Y:S01]  /*0990*/  LOP3.LUT R26, R9.reuse, 0x10, RZ, 0xfc, !PT ;  /* 0x00000010091a7812 */ /* 0x040fe200078efcff */
[----:B------:R-:W-:Y:S01]  /*09a0*/  IMAD.MOV.U32 R6, RZ, RZ, R14 ;  /* 0x000000ffff067224 */ /* 0x000fe200078e000e */
[----:B------:R-:W-:Y:S01]  /*09b0*/  IABS R14, R27 ;  /* 0x0000001b000e7213 */ /* 0x000fe20000000000 */
[----:B------:R-:W-:Y:S01]  /*09c0*/  IMAD.MOV R13, RZ, RZ, -R4 ;  /* 0x000000ffff0d7224 */ /* 0x000fe200078e0a04 */
[C---:B------:R-:W-:Y:S01]  /*09d0*/  LOP3.LUT R28, R9.reuse, 0x20, RZ, 0xfc, !PT ;  /* 0x00000020091c7812 */ /* 0x040fe200078efcff */
[----:B------:R-:W-:Y:S01]  /*09e0*/  IMAD R11, R6, R17, RZ ;  /* 0x00000011060b7224 */ /* 0x000fe200078e02ff */
[----:B------:R-:W-:Y:S01]  /*09f0*/  LOP3.LUT R29, R9, 0x28, RZ, 0xfc, !PT ;  /* 0x00000028091d7812 */ /* 0x000fe200078efcff */
[----:B------:R-:W-:Y:S01]  /*0a00*/  IMAD.MOV.U32 R4, RZ, RZ, RZ ;  /* 0x000000ffff047224 */ /* 0x000fe200078e00ff */
[----:B------:R-:W-:Y:S01]  /*0a10*/  IABS R16, R28 ;  /* 0x0000001c00107213 */ /* 0x000fe20000000000 */
[----:B------:R-:W-:Y:S01]  /*0a20*/  IMAD R8, R20, R13, R8 ;  /* 0x0000000d14087224 */ /* 0x000fe200078e0208 */
[----:B------:R-:W-:Y:S01]  /*0a30*/  IABS R13, R26 ;  /* 0x0000001a000d7213 */ /* 0x000fe20000000000 */
[----:B------:R-:W-:Y:S01]  /*0a40*/  IMAD.HI.U32 R4, R5, R11, R4 ;  /* 0x0000000b05047227 */ /* 0x000fe200078e0004 */
[----:B------:R-:W-:-:S02]  /*0a50*/  IABS R18, R29 ;  /* 0x0000001d00127213 */ /* 0x000fc40000000000 */
[----:B------:R-:W-:Y:S01]  /*0a60*/  ISETP.GT.U32.AND P5, PT, R20, R8, PT ;  /* 0x000000081400720c */ /* 0x000fe20003fa4070 */
[----:B------:R-:W-:Y:S01]  /*0a70*/  IMAD.HI.U32 R5, R7, R12, RZ ;  /* 0x0000000c07057227 */ /* 0x000fe200078e00ff */
[C---:B------:R-:W-:Y:S02]  /*0a80*/  LOP3.LUT R23, R9.reuse, 0x30, RZ, 0xfc, !PT ;  /* 0x0000003009177812 */ /* 0x040fe400078efcff */
[----:B------:R-:W-:Y:S01]  /*0a90*/  ISETP.GE.AND P1, PT, R9, RZ, PT ;  /* 0x000000ff0900720c */ /* 0x000fe20003f26270 */
[----:B------:R-:W-:Y:S02]  /*0aa0*/  IMAD.IADD R0, R10, 0x1, R0 ;  /* 0x000000010a007824 */ /* 0x000fe400078e0200 */
[----:B------:R-:W-:-:S04]  /*0ab0*/  IMAD.HI.U32 R10, R7, R14, RZ ;  /* 0x0000000e070a7227 */ /* 0x000fc800078e00ff */
[----:B------:R-:W-:Y:S02]  /*0ac0*/  IMAD.MOV R5, RZ, RZ, -R5 ;  /* 0x000000ffff057224 */ /* 0x000fe400078e0a05 */
[----:B------:R-:W-:-:S04]  /*0ad0*/  IMAD.HI.U32 R6, R7, R13, RZ ;  /* 0x0000000d07067227 */ /* 0x000fc800078e00ff */
[----:B------:R-:W-:Y:S02]  /*0ae0*/  IMAD.MOV R15, RZ, RZ, -R10 ;  /* 0x000000ffff0f7224 */ /* 0x000fe400078e0a0a */
[----:B------:R-:W-:-:S04]  /*0af0*/  IMAD.HI.U32 R11, R7, R16, RZ ;  /* 0x00000010070b7227 */ /* 0x000fc800078e00ff */
[C---:B------:R-:W-:Y:S02]  /*0b00*/  IMAD R10, R20.reuse, R5, R12 ;  /* 0x00000005140a7224 */ /* 0x040fe400078e020c */
[----:B------:R-:W-:Y:S02]  /*0b10*/  IMAD.MOV R6, RZ, RZ, -R6 ;  /* 0x000000ffff067224 */ /* 0x000fe400078e0a06 */
[----:B------:R-:W-:Y:S01]  /*0b20*/  IMAD.HI.U32 R5, R7, R18, RZ ;  /* 0x0000001207057227 */ /* 0x000fe200078e00ff */
[----:B------:R-:W-:-:S03]  /*0b30*/  ISETP.GT.U32.AND P6, PT, R20, R10, PT ;  /* 0x0000000a1400720c */ /* 0x000fc60003fc4070 */
[----:B------:R-:W-:Y:S02]  /*0b40*/  IMAD.MOV R19, RZ, RZ, -R11 ;  /* 0x000000ffff137224 */ /* 0x000fe400078e0a0b */
[C---:B------:R-:W-:Y:S01]  /*0b50*/  IMAD R12, R20.reuse, R15, R14 ;  /* 0x0000000f140c7224 */ /* 0x040fe200078e020e */
[----:B------:R-:W-:Y:S01]  /*0b60*/  IABS R14, R23 ;  /* 0x00000017000e7213 */ /* 0x000fe20000000000 */
[C---:B------:R-:W-:Y:S01]  /*0b70*/  IMAD R11, R20.reuse, R6, R13 ;  /* 0x00000006140b7224 */ /* 0x040fe200078e020d */
[C---:B------:R-:W-:Y:S01]  /*0b80*/  LEA.HI R6, R149.reuse, R196, RZ, 0x1c ;  /* 0x000000c495067211 */ /* 0x040fe200078fe0ff */
[----:B------:R-:W-:Y:S01]  /*0b90*/  IMAD.MOV R15, RZ, RZ, -R5 ;  /* 0x000000ffff0f7224 */ /* 0x000fe200078e0a05 */
[----:B------:R-:W-:Y:S01]  /*0ba0*/  LOP3.LUT R5, R149, 0x7f, RZ, 0xc0, !PT ;  /* 0x0000007f95057812 */ /* 0x000fe200078ec0ff */
[C---:B------:R-:W-:Y:S01]  /*0bb0*/  IMAD R13, R20.reuse, R19, R16 ;  /* 0x00000013140d7224 */ /* 0x040fe200078e0210 */
[----:B------:R-:W-:Y:S01]  /*0bc0*/  ISETP.GT.U32.AND P4, PT, R20, R11, PT ;  /* 0x0000000b1400720c */ /* 0x000fe20003f84070 */
[----:B------:R-:W-:Y:S01]  /*0bd0*/  VIADD R24, R6, 0x38 ;  /* 0x0000003806187836 */ /* 0x000fe20000000000 */
[----:B------:R-:W-:Y:S01]  /*0be0*/  ISETP.GT.U32.AND P0, PT, R20, R12, PT ;  /* 0x0000000c1400720c */ /* 0x000fe20003f04070 */
[----:B------:R-:W-:Y:S01]  /*0bf0*/  IMAD R200, R0, 0x200, R5 ;  /* 0x0000020000c87824 */ /* 0x000fe200078e0205 */
[C---:B------:R-:W-:Y:S01]  /*0c00*/  ISETP.GT.U32.AND P2, PT, R20.reuse, R13, PT ;  /* 0x0000000d1400720c */ /* 0x040fe20003f44070 */
[----:B------:R-:W-:Y:S01]  /*0c10*/  IMAD R9, R20, R15, R18 ;  /* 0x0000000f14097224 */ /* 0x000fe200078e0212 */
[----:B------:R-:W-:Y:S01]  /*0c20*/  IABS R21, R24 ;  /* 0x0000001800157213 */ /* 0x000fe20000000000 */
[----:B------:R-:W-:Y:S01]  /*0c30*/  VIADD R198, R200, 0x100 ;  /* 0x00000100c8c67836 */ /* 0x000fe20000000000 */
[----:B------:R-:W-:Y:S01]  /*0c40*/  IABS R16, R200 ;  /* 0x000000c800107213 */ /* 0x000fe20000000000 */
[----:B------:R-:W-:Y:S01]  /*0c50*/  IMAD.HI.U32 R6, R7, R14, RZ ;  /* 0x0000000e07067227 */ /* 0x000fe200078e00ff */
[----:B------:R-:W-:-:S02]  /*0c60*/  ISETP.GT.U32.AND P3, PT, R20, R9, PT ;  /* 0x000000091400720c */ /* 0x000fc40003f64070 */
[----:B------:R-:W-:Y:S01]  /*0c70*/  IABS R19, R198 ;  /* 0x000000c600137213 */ /* 0x000fe20000000000 */
[----:B------:R-:W-:Y:S02]  /*0c80*/  @!P5 IMAD.IADD R8, R8, 0x1, -R20 ;  /* 0x000000010808d824 */ /* 0x000fe400078e0a14 */
[----:B------:R-:W-:-:S03]  /*0c90*/  IMAD.HI.U32 R7, R7, R21, RZ ;  /* 0x0000001507077227 */ /* 0x000fc600078e00ff */
[----:B------:R-:W-:Y:S01]  /*0ca0*/  ISETP.GT.U32.AND P5, PT, R20, R8, PT ;  /* 0x000000081400720c */ /* 0x000fe20003fa4070 */
[----:B------:R-:W-:-:S04]  /*0cb0*/  IMAD.HI.U32 R0, R4, R16, RZ ;  /* 0x0000001004007227 */ /* 0x000fc800078e00ff */
[----:B------:R-:W-:Y:S02]  /*0cc0*/  IMAD.MOV R22, RZ, RZ, -R7 ;  /* 0x000000ffff167224 */ /* 0x000fe400078e0a07 */
[----:B------:R-:W-:Y:S02]  /*0cd0*/  IMAD.MOV R0, RZ, RZ, -R0 ;  /* 0x000000ffff007224 */ /* 0x000fe400078e0a00 */
[----:B------:R-:W-:Y:S02]  /*0ce0*/  VIADD R199, R200, 0x80 ;  /* 0x00000080c8c77836 */ /* 0x000fe40000000000 */
[----:B------:R-:W-:-:S03]  /*0cf0*/  IMAD.HI.U32 R7, R4, R19, RZ ;  /* 0x0000001304077227 */ /* 0x000fc600078e00ff */
[----:B------:R-:W-:Y:S01]  /*0d00*/  IABS R18, R199 ;  /* 0x000000c700127213 */ /* 0x000fe20000000000 */
[----:B------:R-:W-:Y:S02]  /*0d10*/  @!P4 IMAD.IADD R11, R11, 0x1, -R20 ;  /* 0x000000010b0bc824 */ /* 0x000fe400078e0a14 */
[----:B------:R-:W-:Y:S02]  /*0d20*/  IMAD R0, R17, R0, R16 ;  /* 0x0000000011007224 */ /* 0x000fe400078e0210 */
[----:B------:R-:W-:Y:S02]  /*0d30*/  IMAD.MOV R15, RZ, RZ, -R6 ;  /* 0x000000ffff0f7224 */ /* 0x000fe400078e0a06 */
[----:B------:R-:W-:Y:S02]  /*0d40*/  IMAD.MOV R16, RZ, RZ, -R7 ;  /* 0x000000ffff107224 */ /* 0x000fe400078e0a07 */
[----:B------:R-:W-:Y:S02]  /*0d50*/  VIADD R197, R200, 0x180 ;  /* 0x00000180c8c57836 */ /* 0x000fe40000000000 */
[----:B------:R-:W-:-:S02]  /*0d60*/  @!P6 IMAD.IADD R10, R10, 0x1, -R20 ;  /* 0x000000010a0ae824 */ /* 0x000fc400078e0a14 */
[--C-:B------:R-:W-:Y:S01]  /*0d70*/  @!P0 IMAD.IADD R12, R12, 0x1, -R20.reuse ;  /* 0x000000010c0c8824 */ /* 0x100fe200078e0a14 */
[C---:B------:R-:W-:Y:S01]  /*0d80*/  ISETP.GT.U32.AND P0, PT, R20.reuse, R11, PT ;  /* 0x0000000b1400720c */ /* 0x040fe20003f04070 */
[----:B------:R-:W-:Y:S01]  /*0d90*/  @!P2 IMAD.IADD R13, R13, 0x1, -R20 ;  /* 0x000000010d0da824 */ /* 0x000fe200078e0a14 */
[C---:B------:R-:W-:Y:S01]  /*0da0*/  ISETP.GT.U32.AND P6, PT, R20.reuse, R10, PT ;  /* 0x0000000a1400720c */ /* 0x040fe20003fc4070 */
[C---:B------:R-:W-:Y:S01]  /*0db0*/  IMAD R14, R20.reuse, R15, R14 ;  /* 0x0000000f140e7224 */ /* 0x040fe200078e020e */
[C---:B------:R-:W-:Y:S01]  /*0dc0*/  ISETP.GT.U32.AND P2, PT, R20.reuse, R12, PT ;  /* 0x0000000c1400720c */ /* 0x040fe20003f44070 */
[----:B------:R-:W-:Y:S01]  /*0dd0*/  IMAD R7, R17, R16, R19 ;  /* 0x0000001011077224 */ /* 0x000fe200078e0213 */
[----:B------:R-:W-:Y:S01]  /*0de0*/  IABS R16, R197 ;  /* 0x000000c500107213 */ /* 0x000fe20000000000 */
[----:B------:R-:W-:Y:S01]  /*0df0*/  @!P3 IMAD.IADD R9, R9, 0x1, -R20 ;  /* 0x000000010909b824 */ /* 0x000fe200078e0a14 */
[----:B------:R-:W-:Y:S01]  /*0e00*/  ISETP.GT.U32.AND P3, PT, R20, R13, PT ;  /* 0x0000000d1400720c */ /* 0x000fe20003f64070 */
[----:B------:R-:W-:-:S03]  /*0e10*/  IMAD.HI.U32 R6, R4, R18, RZ ;  /* 0x0000001204067227 */ /* 0x000fc600078e00ff */
[----:B------:R-:W-:Y:S01]  /*0e20*/  ISETP.GT.U32.AND P4, PT, R20, R9, PT ;  /* 0x000000091400720c */ /* 0x000fe20003f84070 */
[----:B------:R-:W-:Y:S01]  /*0e30*/  @!P5 IMAD.IADD R8, R8, 0x1, -R20 ;  /* 0x000000010808d824 */ /* 0x000fe200078e0a14 */
[----:B------:R-:W-:Y:S01]  /*0e40*/  ISETP.GT.U32.AND P5, PT, R20, R14, PT ;  /* 0x0000000e1400720c */ /* 0x000fe20003fa4070 */
[----:B------:R-:W-:Y:S02]  /*0e50*/  IMAD.MOV R6, RZ, RZ, -R6 ;  /* 0x000000ffff067224 */ /* 0x000fe400078e0a06 */
[----:B------:R-:W-:-:S04]  /*0e60*/  IMAD.HI.U32 R4, R4, R16, RZ ;  /* 0x0000001004047227 */ /* 0x000fc800078e00ff */
[----:B------:R-:W-:Y:S02]  /*0e70*/  IMAD R15, R20, R22, R21 ;  /* 0x00000016140f7224 */ /* 0x000fe400078e0215 */
[----:B------:R-:W-:Y:S02]  /*0e80*/  IMAD R6, R17, R6, R18 ;  /* 0x0000000611067224 */ /* 0x000fe400078e0212 */
[----:B------:R-:W-:Y:S01]  /*0e90*/  IMAD.MOV R4, RZ, RZ, -R4 ;  /* 0x000000ffff047224 */ /* 0x000fe200078e0a04 */
[----:B------:R-:W1:Y:S01]  /*0ea0*/  LDS R18, [UR9] ;  /* 0x00000009ff127984 */ /* 0x000e620008000800 */
[----:B------:R-:W-:Y:S01]  /*0eb0*/  @!P0 IMAD.IADD R11, R11, 0x1, -R20 ;  /* 0x000000010b0b8824 */ /* 0x000fe200078e0a14 */
[C---:B------:R-:W-:Y:S01]  /*0ec0*/  ISETP.GT.U32.AND P0, PT, R17.reuse, R0, PT ;  /* 0x000000001100720c */ /* 0x040fe20003f04070 */
[C---:B------:R-:W-:Y:S02]  /*0ed0*/  IMAD R4, R17.reuse, R4, R16 ;  /* 0x0000000411047224 */ /* 0x040fe400078e0210 */
[--C-:B------:R-:W-:Y:S01]  /*0ee0*/  @!P6 IMAD.IADD R10, R10, 0x1, -R20.reuse ;  /* 0x000000010a0ae824 */ /* 0x100fe200078e0a14 */
[----:B------:R-:W-:Y:S01]  /*0ef0*/  ISETP.GT.U32.AND P6, PT, R20, R15, PT ;  /* 0x0000000f1400720c */ /* 0x000fe20003fc4070 */
[--C-:B------:R-:W-:Y:S01]  /*0f00*/  @!P2 IMAD.IADD R12, R12, 0x1, -R20.reuse ;  /* 0x000000010c0ca824 */ /* 0x100fe200078e0a14 */
[----:B------:R-:W-:Y:S01]  /*0f10*/  ISETP.GT.U32.AND P2, PT, R17, R6, PT ;  /* 0x000000061100720c */ /* 0x000fe20003f44070 */
[--C-:B------:R-:W-:Y:S01]  /*0f20*/  @!P3 IMAD.IADD R13, R13, 0x1, -R20.reuse ;  /* 0x000000010d0db824 */ /* 0x100fe200078e0a14 */
[----:B------:R-:W-:Y:S01]  /*0f30*/  ISETP.GT.U32.AND P3, PT, R17, R7, PT ;  /* 0x000000071100720c */ /* 0x000fe20003f64070 */
[--C-:B------:R-:W-:Y:S01]  /*0f40*/  @!P4 IMAD.IADD R9, R9, 0x1, -R20.reuse ;  /* 0x000000010909c824 */ /* 0x100fe200078e0a14 */
[----:B------:R-:W-:Y:S01]  /*0f50*/  ISETP.GT.U32.AND P4, PT, R17, R4, PT ;  /* 0x000000041100720c */ /* 0x000fe20003f84070 */
[----:B------:R-:W-:Y:S01]  /*0f60*/  @!P5 IMAD.IADD R14, R14, 0x1, -R20 ;  /* 0x000000010e0ed824 */ /* 0x000fe200078e0a14 */
[----:B------:R-:W-:Y:S01]  /*0f70*/  ISETP.GE.AND P5, PT, R25, RZ, PT ;  /* 0x000000ff1900720c */ /* 0x000fe20003fa6270 */
[----:B------:R-:W-:-:S02]  /*0f80*/  @!P0 IMAD.IADD R0, R0, 0x1, -R17 ;  /* 0x0000000100008824 */ /* 0x000fc400078e0a11 */
[----:B------:R-:W-:Y:S01]  /*0f90*/  @!P1 IMAD.MOV R8, RZ, RZ, -R8 ;  /* 0x000000ffff089224 */ /* 0x000fe200078e0a08 */
[----:B------:R-:W-:Y:S01]  /*0fa0*/  ISETP.GT.U32.AND P0, PT, R20, R14, PT ;  /* 0x0000000e1400720c */ /* 0x000fe20003f04070 */
[----:B------:R-:W-:Y:S01]  /*0fb0*/  @!P6 IMAD.IADD R15, R15, 0x1, -R20 ;  /* 0x000000010f0fe824 */ /* 0x000fe200078e0a14 */
[----:B------:R-:W-:Y:S01]  /*0fc0*/  ISETP.GE.AND P6, PT, R26, RZ, PT ;  /* 0x000000ff1a00720c */ /* 0x000fe20003fc6270 */
[--C-:B------:R-:W-:Y:S01]  /*0fd0*/  @!P2 IMAD.IADD R6, R6, 0x1, -R17.reuse ;  /* 0x000000010606a824 */ /* 0x100fe200078e0a11 */
[----:B------:R-:W-:Y:S01]  /*0fe0*/  ISETP.NE.U32.AND P1, PT, R5, RZ, PT ;  /* 0x000000ff0500720c */ /* 0x000fe20003f25070 */
[--C-:B------:R-:W-:Y:S01]  /*0ff0*/  @!P3 IMAD.IADD R7, R7, 0x1, -R17.reuse ;  /* 0x000000010707b824 */ /* 0x100fe200078e0a11 */
[C---:B------:R-:W-:Y:S01]  /*1000*/  ISETP.GT.U32.AND P3, PT, R17.reuse, R0, PT ;  /* 0x000000001100720c */ /* 0x040fe20003f64070 */
[----:B------:R-:W-:Y:S01]  /*1010*/  @!P4 IMAD.IADD R4, R4, 0x1, -R17 ;  /* 0x000000010404c824 */ /* 0x000fe200078e0a11 */
[----:B------:R-:W-:Y:S01]  /*1020*/  ISETP.GT.U32.AND P2, PT, R20, R15, PT ;  /* 0x0000000f1400720c */ /* 0x000fe20003f44070 */
[----:B------:R-:W-:Y:S01]  /*1030*/  @!P5 IMAD.MOV R10, RZ, RZ, -R10 ;  /* 0x000000ffff0ad224 */ /* 0x000fe200078e0a0a */
[C---:B------:R-:W-:Y:S01]  /*1040*/  ISETP.GT.U32.AND P4, PT, R17.reuse, R6, PT ;  /* 0x000000061100720c */ /* 0x040fe20003f84070 */
[----:B------:R-:W-:Y:S01]  /*1050*/  IMAD.SHL.U32 R16, R194, 0x200000, RZ ;  /* 0x00200000c2107824 */ /* 0x000fe200078e00ff */
[----:B------:R-:W-:Y:S01]  /*1060*/  ISETP.GT.U32.AND P5, PT, R17, R7, PT ;  /* 0x000000071100720c */ /* 0x000fe20003fa4070 */
[----:B------:R-:W-:Y:S01]  /*1070*/  @!P0 IMAD.IADD R14, R14, 0x1, -R20 ;  /* 0x000000010e0e8824 */ /* 0x000fe200078e0a14 */
[----:B------:R-:W-:Y:S01]  /*1080*/  ISETP.GE.AND P0, PT, R27, RZ, PT ;  /* 0x000000ff1b00720c */ /* 0x000fe20003f06270 */
[----:B------:R-:W-:Y:S01]  /*1090*/  @!P6 IMAD.MOV R11, RZ, RZ, -R11 ;  /* 0x000000ffff0be224 */ /* 0x000fe200078e0a0b */
[----:B------:R-:W-:-:S02]  /*10a0*/  ISETP.GT.U32.AND P6, PT, R17, R4, PT ;  /* 0x000000041100720c */ /* 0x000fc40003fc4070 */
[----:B------:R-:W-:Y:S01]  /*10b0*/  LOP3.LUT R16, R16, 0x600000, RZ, 0xc0, !PT ;  /* 0x0060000010107812 */ /* 0x000fe200078ec0ff */
[--C-:B------:R-:W-:Y:S01]  /*10c0*/  @!P3 IMAD.IADD R0, R0, 0x1, -R17.reuse ;  /* 0x000000010000b824 */ /* 0x100fe200078e0a11 */
[----:B------:R-:W-:Y:S01]  /*10d0*/  ISETP.GE.AND P3, PT, R28, RZ, PT ;  /* 0x000000ff1c00720c */ /* 0x000fe20003f66270 */
[----:B------:R-:W-:Y:S01]  /*10e0*/  @!P2 IMAD.IADD R15, R15, 0x1, -R20 ;  /* 0x000000010f0fa824 */ /* 0x000fe200078e0a14 */
[----:B------:R-:W-:Y:S01]  /*10f0*/  ISETP.GE.AND P2, PT, R24, RZ, PT ;  /* 0x000000ff1800720c */ /* 0x000fe20003f46270 */
[--C-:B------:R-:W-:Y:S01]  /*1100*/  @!P4 IMAD.IADD R6, R6, 0x1, -R17.reuse ;  /* 0x000000010606c824 */ /* 0x100fe200078e0a11 */
[----:B------:R-:W-:Y:S01]  /*1110*/  ISETP.GE.AND P4, PT, R29, RZ, PT ;  /* 0x000000ff1d00720c */ /* 0x000fe20003f86270 */
[--C-:B------:R-:W-:Y:S01]  /*1120*/  @!P5 IMAD.IADD R7, R7, 0x1, -R17.reuse ;  /* 0x000000010707d824 */ /* 0x100fe200078e0a11 */
[----:B------:R-:W-:Y:S01]  /*1130*/  ISETP.GE.AND P5, PT, R23, RZ, PT ;  /* 0x000000ff1700720c */ /* 0x000fe20003fa6270 */
[----:B------:R-:W-:Y:S01]  /*1140*/  @!P0 IMAD.MOV R12, RZ, RZ, -R12 ;  /* 0x000000ffff0c8224 */ /* 0x000fe200078e0a0c */
[----:B------:R-:W-:Y:S01]  /*1150*/  ISETP.NE.AND P0, PT, R3, RZ, PT ;  /* 0x000000ff0300720c */ /* 0x000fe20003f05270 */
[----:B------:R-:W-:Y:S01]  /*1160*/  @!P6 IMAD.IADD R4, R4, 0x1, -R17 ;  /* 0x000000010404e824 */ /* 0x000fe200078e0a11 */
[----:B------:R-:W-:-:S02]  /*1170*/  LOP3.LUT R3, RZ, R3, RZ, 0x33, !PT ;  /* 0x00000003ff037212 */ /* 0x000fc400078e33ff */
[----:B-1----:R-:W-:Y:S01]  /*1180*/  R2UR UR8, R18 ;  /* 0x00000000120872ca */ /* 0x002fe200000e0000 */
[----:B------:R-:W-:Y:S01]  /*1190*/  @!P3 IMAD.MOV R13, RZ, RZ, -R13 ;  /* 0x000000ffff0db224 */ /* 0x000fe200078e0a0d */
[----:B------:R-:W-:Y:S01]  /*11a0*/  ISETP.GE.AND P3, PT, R200, RZ, PT ;  /* 0x000000ffc800720c */ /* 0x000fe20003f66270 */
[----:B------:R-:W-:Y:S01]  /*11b0*/  @!P2 IMAD.MOV R15, RZ, RZ, -R15 ;  /* 0x000000ffff0fa224 */ /* 0x000fe200078e0a0f */
[----:B------:R-:W-:Y:S01]  /*11c0*/  ISETP.GE.AND P2, PT, R197, RZ, PT ;  /* 0x000000ffc500720c */ /* 0x000fe20003f46270 */
[----:B------:R-:W-:Y:S01]  /*11d0*/  @!P4 IMAD.MOV R9, RZ, RZ, -R9 ;  /* 0x000000ffff09c224 */ /* 0x000fe200078e0a09 */
[----:B------:R-:W-:Y:S01]  /*11e0*/  ISETP.GE.AND P4, PT, R199, RZ, PT ;  /* 0x000000ffc700720c */ /* 0x000fe20003f86270 */
[----:B------:R-:W-:Y:S01]  /*11f0*/  @!P5 IMAD.MOV R14, RZ, RZ, -R14 ;  /* 0x000000ffff0ed224 */ /* 0x000fe200078e0a0e */
[----:B------:R-:W-:Y:S02]  /*1200*/  ISETP.GE.AND P5, PT, R198, RZ, PT ;  /* 0x000000ffc600720c */ /* 0x000fe40003fa6270 */
[----:B------:R-:W-:-:S02]  /*1210*/  SEL R8, R3, R8, !P0 ;  /* 0x0000000803087207 */ /* 0x000fc40004000000 */
[C---:B------:R-:W-:Y:S02]  /*1220*/  SEL R10, R3.reuse, R10, !P0 ;  /* 0x0000000a030a7207 */ /* 0x040fe40004000000 */
[C---:B------:R-:W-:Y:S01]  /*1230*/  SEL R11, R3.reuse, R11, !P0 ;  /* 0x0000000b030b7207 */ /* 0x040fe20004000000 */
[----:B------:R-:W-:Y:S01]  /*1240*/  @!P3 IMAD.MOV R0, RZ, RZ, -R0 ;  /* 0x000000ffff00b224 */ /* 0x000fe200078e0a00 */
[C---:B------:R-:W-:Y:S01]  /*1250*/  SEL R5, R3.reuse, R12, !P0 ;  /* 0x0000000c03057207 */ /* 0x040fe20004000000 */
[----:B------:R-:W-:Y:S01]  /*1260*/  @!P2 IMAD.MOV R4, RZ, RZ, -R4 ;  /* 0x000000ffff04a224 */ /* 0x000fe200078e0a04 */
[C---:B------:R-:W-:Y:S01]  /*1270*/  SEL R13, R3.reuse, R13, !P0 ;  /* 0x0000000d030d7207 */ /* 0x040fe20004000000 */
[----:B------:R-:W-:Y:S01]  /*1280*/  @!P4 IMAD.MOV R6, RZ, RZ, -R6 ;  /* 0x000000ffff06c224 */ /* 0x000fe200078e0a06 */
[C---:B------:R-:W-:Y:S01]  /*1290*/  SEL R9, R3.reuse, R9, !P0 ;  /* 0x0000000903097207 */ /* 0x040fe20004000000 */
[----:B------:R-:W-:Y:S01]  /*12a0*/  @!P5 IMAD.MOV R7, RZ, RZ, -R7 ;  /* 0x000000ffff07d224 */ /* 0x000fe200078e0a07 */
[C---:B------:R-:W-:Y:S01]  /*12b0*/  SEL R110, R3.reuse, R14, !P0 ;  /* 0x0000000e036e7207 */ /* 0x040fe20004000000 */
[----:B-----5:R-:W-:Y:S01]  /*12c0*/  VIADD R12, R108, 0xfffffff6 ;  /* 0xfffffff66c0c7836 */ /* 0x020fe20000000000 */
[----:B------:R-:W-:Y:S01]  /*12d0*/  SEL R15, R3, R15, !P0 ;  /* 0x0000000f030f7207 */ /* 0x000fe20004000000 */
[----:B------:R-:W-:Y:S01]  /*12e0*/  BAR.SYNC.DEFER_BLOCKING 0x0 ;  /* 0x0000000000007b1d */ /* 0x000fe20000010000 */
[----:B------:R-:W-:-:S02]  /*12f0*/  ISETP.NE.AND P0, PT, R2, RZ, PT ;  /* 0x000000ff0200720c */ /* 0x000fc40003f05270 */
[----:B------:R-:W-:Y:S02]  /*1300*/  LOP3.LUT R3, RZ, R2, RZ, 0x33, !PT ;  /* 0x00000002ff037212 */ /* 0x000fe400078e33ff */
[----:B------:R-:W-:Y:S02]  /*1310*/  R2UR UR10, R16 ;  /* 0x00000000100a72ca */ /* 0x000fe400000e0000 */
[C---:B------:R-:W-:Y:S02]  /*1320*/  SEL R18, R3.reuse, R0, !P0 ;  /* 0x0000000003127207 */ /* 0x040fe40004000000 */
[C---:B------:R-:W-:Y:S01]  /*1330*/  SEL R0, R3.reuse, R6, !P0 ;  /* 0x0000000603007207 */ /* 0x040fe20004000000 */
[C---:B------:R-:W-:Y:S01]  /*1340*/  VIADD R6, R108.reuse, 0xfffffffe ;  /* 0xfffffffe6c067836 */ /* 0x040fe20000000000 */
[C---:B------:R-:W-:Y:S01]  /*1350*/  SEL R2, R3.reuse, R7, !P0 ;  /* 0x0000000703027207 */ /* 0x040fe20004000000 */
[C---:B------:R-:W-:Y:S01]  /*1360*/  VIADD R7, R108.reuse, 0xfffffff7 ;  /* 0xfffffff76c077836 */ /* 0x040fe20000000000 */
[----:B------:R-:W-:Y:S01]  /*1370*/  SEL R4, R3, R4, !P0 ;  /* 0x0000000403047207 */ /* 0x000fe20004000000 */
[----:B------:R-:W-:Y:S01]  /*1380*/  VIADD R3, R108, 0xffffffff ;  /* 0xffffffff6c037836 */ /* 0x000fe20000000000 */
[----:B------:R-:W-:Y:S01]  /*1390*/  ISETP.GE.U32.AND P5, PT, R6, 0x7fffffef, PT ;  /* 0x7fffffef0600780c */ /* 0x000fe20003fa6070 */
[-C--:B------:R-:W-:Y:S01]  /*13a0*/  IMAD R18, R18, R109.reuse, RZ ;  /* 0x0000006d12127224 */ /* 0x080fe200078e02ff */
[----:B------:R-:W-:Y:S01]  /*13b0*/  ISETP.GE.U32.AND P6, PT, R7, 0x7fffffe8, PT ;  /* 0x7fffffe80700780c */ /* 0x000fe20003fc6070 */
[-C--:B------:R-:W-:Y:S01]  /*13c0*/  IMAD R0, R0, R109.reuse, RZ ;  /* 0x0000006d00007224 */ /* 0x080fe200078e02ff */
[----:B------:R-:W-:Y:S01]  /*13d0*/  ISETP.GE.U32.AND P3, PT, R3, 0x7ffffff0, PT ;  /* 0x7ffffff00300780c */ /* 0x000fe20003f66070 */
[-C--:B------:R-:W-:Y:S01]  /*13e0*/  IMAD R2, R2, R109.reuse, RZ ;  /* 0x0000006d02027224 */ /* 0x080fe200078e02ff */
[----:B------:R-:W-:Y:S01]  /*13f0*/  ISETP.GE.U32.AND P4, PT, R12, 0x7fffffe7, PT ;  /* 0x7fffffe70c00780c */ /* 0x000fe20003f86070 */
[----:B------:R-:W-:Y:S01]  /*1400*/  IMAD R109, R4, R109, RZ ;  /* 0x0000006d046d7224 */ /* 0x000fe200078e02ff */
[----:B---3--:R-:W-:Y:S01]  /*1410*/  LEA R3, P0, R18, UR12, 0x1 ;  /* 0x0000000c12037c11 */ /* 0x008fe2000f8008ff */
[----:B------:R-:W-:Y:S01]  /*1420*/  VIADD R6, R108, 0xfffffffd ;  /* 0xfffffffd6c067836 */ /* 0x000fe20000000000 */
[----:B------:R-:W-:Y:S11]  /*1430*/  BRA.U UP0, `(.L_x_5) ;  /* 0x0000000100187547 */ /* 0x000ff6000b800000 */
[----:B------:R-:W-:Y:S01]  /*1440*/  ELECT P2, URZ, PT ;  /* 0x0000000000ff782f */ /* 0x000fe20003840000 */
[----:B------:R-:W-:Y:S01]  /*1450*/  IMAD.MOV.U32 R4, RZ, RZ, 0x1 ;  /* 0x00000001ff047424 */ /* 0x000fe200078e00ff */
[----:B------:R-:W-:Y:S01]  /*1460*/  UMOV UR5, 0x40 ;  /* 0x0000004000057882 */ /* 0x000fe20000000000 */
[----:B------:R-:W-:Y:S01]  /*1470*/  UVIRTCOUNT.DEALLOC.SMPOOL 0x80 ;  /* 0x000000800000784c */ /* 0x000fe20000000000 */
[----:B------:R-:W-:-:S09]  /*1480*/  ULEA UR5, UR4, UR5, 0x18 ;  /* 0x0000000504057291 */ /* 0x000fd2000f8ec0ff */
[----:B------:R1:W-:Y:S03]  /*1490*/  @P2 STS.U8 [UR5], R4 ;  /* 0x00000004ff002988 */ /* 0x0003e60008000005 */
.L_x_5:
[----:B------:R-:W-:Y:S01]  /*14a0*/  UIADD3 UR10, UPT, UPT, UR8, UR10, URZ ;  /* 0x0000000a080a7290 */ /* 0x000fe2000fffe0ff */
[----:B------:R-:W-:Y:S01]  /*14b0*/  LEA R16, P2, R0, UR12, 0x1 ;  /* 0x0000000c00107c11 */ /* 0x000fe2000f8408ff */
[----:B------:R-:W-:Y:S01]  /*14c0*/  VOTEU.ALL UP1, P1 ;  /* 0x0000000000ff7886 */ /* 0x000fe20000820000 */
[----:B------:R-:W-:Y:S01]  /*14d0*/  LEA.HI.X.SX32 R19, R18, UR13, 0x1, P0 ;  /* 0x0000000d12137c11 */ /* 0x000fe200080f0eff */
[----:B------:R-:W-:Y:S01]  /*14e0*/  UMOV UR4, 0x1 ;  /* 0x0000000100047882 */ /* 0x000fe20000000000 */
[----:B------:R-:W-:Y:S01]  /*14f0*/  LEA.HI.X.SX32 R17, R0, UR13, 0x1, P2 ;  /* 0x0000000d00117c11 */ /* 0x000fe200090f0eff */
[----:B------:R-:W-:Y:S01]  /*1500*/  UIADD3 UR6, UPT, UPT, UR9, 0x9000, URZ ;  /* 0x0000900009067890 */ /* 0x000fe2000fffe0ff */
[C---:B------:R-:W-:Y:S01]  /*1510*/  LEA R20, P0, R2.reuse, UR12, 0x1 ;  /* 0x0000000c02147c11 */ /* 0x040fe2000f8008ff */
[----:B------:R-:W-:Y:S01]  /*1520*/  VOTEU.ALL UP2, P1 ;  /* 0x0000000000ff7886 */ /* 0x000fe20000840000 */
[----:B------:R-:W-:Y:S01]  /*1530*/  STTM.x64 tmem[UR10], RZ ;  /* 0x000000ff000079ed */ /* 0x000fe2000834000a */
[----:B------:R-:W-:Y:S01]  /*1540*/  STTM.x64 tmem[UR10+0x40], RZ ;  /* 0x000040ff000079ed */ /* 0x000fe2000834000a */
[----:B------:R-:W-:Y:S01]  /*1550*/  STTM.x64 tmem[UR10+0x80], RZ ;  /* 0x000080ff000079ed */ /* 0x000fe2000834000a */
[----:B------:R-:W-:Y:S01]  /*1560*/  STTM.x64 tmem[UR10+0xc0], RZ ;  /* 0x0000c0ff000079ed */ /* 0x000fe2000834000a */
[----:B------:R-:W2:Y:S01]  /*1570*/  FENCE.VIEW.ASYNC.T ;  /* 0x00000000000073c6 */ /* 0x000ea20000000200 */
[C---:B------:R-:W-:Y:S01]  /*1580*/  LEA R22, P2, R109.reuse, UR12, 0x1 ;  /* 0x0000000c6d167c11 */ /* 0x040fe2000f8408ff */
[----:B------:R-:W3:Y:S01]  /*1590*/  LDC.64 R24, c[0x0][0x3a8] ;  /* 0x0000ea00ff187b82 */ /* 0x000ee20000000a00 */
[----:B------:R-:W-:Y:S01]  /*15a0*/  LEA.HI.X.SX32 R21, R2, UR13, 0x1, P0 ;  /* 0x0000000d02157c11 */ /* 0x000fe200080f0eff */
[----:B------:R-:W-:Y:S01]  /*15b0*/  IMAD.MOV.U32 R18, RZ, RZ, R3 ;  /* 0x000000ffff127224 */ /* 0x000fe200078e0003 */
[----:B------:R-:W-:Y:S01]  /*15c0*/  LEA.HI.X.SX32 R23, R109, UR13, 0x1, P2 ;  /* 0x0000000d6d177c11 */ /* 0x000fe200090f0eff */
[----:B------:R-:W-:Y:S01]  /*15d0*/  VIADD R0, R108, 0xfffffffc ;  /* 0xfffffffc6c007836 */ /* 0x000fe20000000000 */
[----:B------:R-:W-:-:S04]  /*15e0*/  @!UP1 UIADD3 UR12, UPT, UPT, -UR4, 0x100000, URZ ;  /* 0x00100000040c9890 */ /* 0x000fc8000fffe1ff */
[----:B------:R-:W-:Y:S02]  /*15f0*/  @!UP1 USHF.L.U32 UR13, UR12, 0xb, URZ ;  /* 0x0000000b0c0d9899 */ /* 0x000fe400080006ff */
[----:B------:R-:W-:Y:S01]  /*1600*/  @!UP1 USHF.L.U32 UR12, UR12, 0x1, URZ ;  /* 0x000000010c0c9899 */ /* 0x000fe200080006ff */
[----:B--2---:R-:W-:Y:S01]  /*1610*/  BAR.SYNC.DEFER_BLOCKING 0x0 ;  /* 0x0000000000007b1d */ /* 0x004fe20000010000 */
[----:B------:R-:W-:Y:S01]  /*1620*/  PRMT R153, RZ, 0x7610, R153 ;  /* 0x00007610ff997816 */ /* 0x000fe20000000099 */
[----:B-1----:R-:W-:Y:S01]  /*1630*/  VIADD R4, R108, 0xfffffff5 ;  /* 0xfffffff56c047836 */ /* 0x002fe20000000000 */
[----:B------:R-:W-:Y:S02]  /*1640*/  PRMT R164, RZ, 0x7610, R164 ;  /* 0x00007610ffa47816 */ /* 0x000fe400000000a4 */
[----:B------:R-:W-:Y:S01]  /*1650*/  PRMT R163, RZ, 0x7610, R163 ;  /* 0x00007610ffa37816 */ /* 0x000fe200000000a3 */
[----:B------:R-:W1:Y:S01]  /*1660*/  LDCU UR5, c[0x0][0x3b0] ;  /* 0x00007600ff0577ac */ /* 0x000e620008000800 */
[----:B------:R-:W-:-:S02]  /*1670*/  PRMT R162, RZ, 0x7610, R162 ;  /* 0x00007610ffa27816 */ /* 0x000fc400000000a2 */
[----:B------:R-:W-:Y:S02]  /*1680*/  PRMT R148, RZ, 0x7610, R148 ;  /* 0x00007610ff947816 */ /* 0x000fe40000000094 */
[----:B------:R-:W-:Y:S02]  /*1690*/  PRMT R152, RZ, 0x7610, R152 ;  /* 0x00007610ff987816 */ /* 0x000fe40000000098 */
[----:B------:R-:W-:Y:S02]  /*16a0*/  PRMT R151, RZ, 0x7610, R151 ;  /* 0x00007610ff977816 */ /* 0x000fe40000000097 */
[----:B------:R-:W-:Y:S02]  /*16b0*/  PRMT R150, RZ, 0x7610, R150 ;  /* 0x00007610ff967816 */ /* 0x000fe40000000096 */
[----:B------:R-:W-:Y:S01]  /*16c0*/  PRMT R161, RZ, 0x7610, R161 ;  /* 0x00007610ffa17816 */ /* 0x000fe200000000a1 */
[C---:B---3--:R-:W-:Y:S01]  /*16d0*/  IMAD.SHL.U32 R33, R24.reuse, 0x8, RZ ;  /* 0x0000000818217824 */ /* 0x048fe200078e00ff */
[----:B------:R-:W-:Y:S01]  /*16e0*/  PRMT R160, RZ, 0x7610, R160 ;  /* 0x00007610ffa07816 */ /* 0x000fe200000000a0 */
[----:B------:R-:W-:Y:S01]  /*16f0*/  IMAD R41, R24, 0x9, RZ ;  /* 0x0000000918297824 */ /* 0x000fe200078e02ff */
[----:B------:R-:W-:-:S02]  /*1700*/  PRMT R159, RZ, 0x7610, R159 ;  /* 0x00007610ff9f7816 */ /* 0x000fc4000000009f */
[----:B------:R-:W-:Y:S01]  /*1710*/  PRMT R158, RZ, 0x7610, R158 ;  /* 0x00007610ff9e7816 */ /* 0x000fe2000000009e */
[----:B------:R-:W2:Y:S02]  /*1720*/  FENCE.VIEW.ASYNC.S ;  /* 0x00000000000073c6 */ /* 0x000ea40000000000 */
[----:B--2---:R-:W2:Y:S02]  /*1730*/  @!UP2 SYNCS.EXCH.64 URZ, [UR6], UR12 ;  /* 0x0000000c06ffa5b2 */ /* 0x004ea40008000100 */
[----:B--2---:R-:W-:Y:S01]  /*1740*/  BAR.SYNC.DEFER_BLOCKING 0x0 ;  /* 0x0000000000007b1d */ /* 0x004fe20000010000 */
[C---:B------:R-:W-:Y:S01]  /*1750*/  IMAD.WIDE R26, R33.reuse, 0x2, R18 ;  /* 0x00000002211a7825 */ /* 0x040fe200078e0212 */
[----:B------:R-:W-:Y:S02]  /*1760*/  ISETP.GE.U32.AND P0, PT, R6, 0x7fffffee, PT ;  /* 0x7fffffee0600780c */ /* 0x000fe40003f06070 */
[----:B------:R-:W-:Y:S01]  /*1770*/  PRMT R154, RZ, 0x7610, R154 ;  /* 0x00007610ff9a7816 */ /* 0x000fe2000000009a */
[----:B------:R-:W-:Y:S01]  /*1780*/  IMAD.WIDE R28, R33, 0x2, R16 ;  /* 0x00000002211c7825 */ /* 0x000fe200078e0210 */
[----:B------:R-:W-:-:S02]  /*1790*/  PRMT R157, RZ, 0x7610, R157 ;  /* 0x00007610ff9d7816 */ /* 0x000fc4000000009d */
[----:B------:R-:W-:Y:S01]  /*17a0*/  PRMT R156, RZ, 0x7610, R156 ;  /* 0x00007610ff9c7816 */ /* 0x000fe2000000009c */
[C---:B------:R-:W-:Y:S01]  /*17b0*/  IMAD.WIDE R30, R33.reuse, 0x2, R20 ;  /* 0x00000002211e7825 */ /* 0x040fe200078e0214 */
[----:B------:R-:W-:Y:S02]  /*17c0*/  PRMT R155, RZ, 0x7610, R155 ;  /* 0x00007610ff9b7816 */ /* 0x000fe4000000009b */
[----:B------:R-:W-:Y:S01]  /*17d0*/  ISETP.GE.U32.AND P2, PT, R4, 0x7fffffe6, PT ;  /* 0x7fffffe60400780c */ /* 0x000fe20003f46070 */
[----:B------:R-:W-:-:S04]  /*17e0*/  IMAD.WIDE R32, R33, 0x2, R22 ;  /* 0x0000000221207825 */ /* 0x000fc800078e0216 */
[----:B------:R-:W-:Y:S01]  /*17f0*/  IMAD.WIDE R34, R41, 0x2, R18 ;  /* 0x0000000229227825 */ /* 0x000fe200078e0212 */
[----:B0-----:R-:W2:Y:S04]  /*1800*/  @!P3 LDG.E.U16 R153, desc[UR20][R18.64] ;  /* 0x000000141299b981 */ /* 0x001ea8000c1e1500 */
[----:B------:R-:W3:Y:S04]  /*1810*/  @!P3 LDG.E.U16 R164, desc[UR20][R16.64] ;  /* 0x0000001410a4b981 */ /* 0x000ee8000c1e1500 */
[----:B------:R-:W4:Y:S04]  /*1820*/  @!P3 LDG.E.U16 R163, desc[UR20][R20.64] ;  /* 0x0000001414a3b981 */ /* 0x000f28000c1e1500 */
[----:B------:R-:W5:Y:S01]  /*1830*/  @!P3 LDG.E.U16 R162, desc[UR20][R22.64] ;  /* 0x0000001416a2b981 */ /* 0x000f62000c1e1500 */
[----:B------:R-:W-:Y:S01]  /*1840*/  ISETP.GE.U32.AND P3, PT, R0, 0x7fffffed, PT ;  /* 0x7fffffed0000780c */ /* 0x000fe20003f66070 */
[----:B------:R-:W-:-:S02]  /*1850*/  VIADD R0, R108, 0xfffffff4 ;  /* 0xfffffff46c007836 */ /* 0x000fc40000000000 */
[----:B------:R-:W2:Y:S01]  /*1860*/  @!P6 LDG.E.U16 R148, desc[UR20][R26.64] ;  /* 0x000000141a94e981 */ /* 0x000ea2000c1e1500 */
[----:B------:R-:W-:-:S03]  /*1870*/  IMAD.WIDE R36, R41, 0x2, R16 ;  /* 0x0000000229247825 */ /* 0x000fc600078e0210 */
[----:B------:R-:W2:Y:S01]  /*1880*/  @!P6 LDG.E.U16 R152, desc[UR20][R28.64] ;  /* 0x000000141c98e981 */ /* 0x000ea2000c1e1500 */
[----:B------:R-:W-:-:S03]  /*1890*/  IMAD.WIDE R38, R41, 0x2, R20 ;  /* 0x0000000229267825 */ /* 0x000fc600078e0214 */
[----:B------:R-:W2:Y:S01]  /*18a0*/  @!P6 LDG.E.U16 R151, desc[UR20][R30.64] ;  /* 0x000000141e97e981 */ /* 0x000ea2000c1e1500 */
[----:B------:R-:W-:-:S03]  /*18b0*/  IMAD.WIDE R40, R41, 0x2, R22 ;  /* 0x0000000229287825 */ /* 0x000fc600078e0216 */
[----:B------:R-:W2:Y:S01]  /*18c0*/  @!P6 LDG.E.U16 R150, desc[UR20][R32.64] ;  /* 0x000000142096e981 */ /* 0x000ea2000c1e1500 */
[----:B------:R-:W-:Y:S01]  /*18d0*/  ISETP.GE.U32.AND P6, PT, R0, 0x7fffffe5, PT ;  /* 0x7fffffe50000780c */ /* 0x000fe20003fc6070 */
[----:B------:R-:W-:Y:S02]  /*18e0*/  VIADD R0, R108, 0xfffffffb ;  /* 0xfffffffb6c007836 */ /* 0x000fe40000000000 */
        /* <DEDUP_REMOVED lines=8> */
[----:B------:R-:W-:Y:S01]  /*1970*/  IMAD.WIDE R48, R24, 0x2, R22 ;  /* 0x0000000218307825 */ /* 0x000fe200078e0216 */
[----:B------:R-:W-:Y:S01]  /*1980*/  PRMT R172, RZ, 0x7610, R172 ;  /* 0x00007610ffac7816 */ /* 0x000fe200000000ac */
[----:B------:R-:W2:Y:S02]  /*1990*/  @!P5 LDG.E.U16 R154, desc[UR20][R42.64] ;  /* 0x000000142a9ad981 */ /* 0x000ea4000c1e1500 */
[----:B------:R-:W-:Y:S02]  /*19a0*/  VIADD R0, R108, 0xfffffff3 ;  /* 0xfffffff36c007836 */ /* 0x000fe40000000000 */
[----:B------:R-:W-:Y:S01]  /*19b0*/  IMAD.SHL.U32 R57, R24, 0x2, RZ ;  /* 0x0000000218397824 */ /* 0x000fe200078e00ff */
[----:B------:R-:W2:Y:S01]  /*19c0*/  @!P5 LDG.E.U16 R157, desc[UR20][R44.64] ;  /* 0x000000142c9dd981 */ /* 0x000ea2000c1e1500 */
[----:B------:R-:W-:-:S02]  /*19d0*/  PRMT R171, RZ, 0x7610, R171 ;  /* 0x00007610ffab7816 */ /* 0x000fc400000000ab */
[----:B------:R-:W-:Y:S01]  /*19e0*/  PRMT R170, RZ, 0x7610, R170 ;  /* 0x00007610ffaa7816 */ /* 0x000fe200000000aa */
[----:B------:R-:W2:Y:S01]  /*19f0*/  @!P5 LDG.E.U16 R156, desc[UR20][R46.64] ;  /* 0x000000142e9cd981 */ /* 0x000ea2000c1e1500 */
[----:B------:R-:W-:Y:S01]  /*1a00*/  PRMT R169, RZ, 0x7610, R169 ;  /* 0x00007610ffa97816 */ /* 0x000fe200000000a9 */
[C---:B------:R-:W-:Y:S02]  /*1a10*/  IMAD.WIDE R50, R57.reuse, 0x2, R18 ;  /* 0x0000000239327825 */ /* 0x040fe400078e0212 */
[----:B------:R-:W2:Y:S01]  /*1a20*/  @!P5 LDG.E.U16 R155, desc[UR20][R48.64] ;  /* 0x00000014309bd981 */ /* 0x000ea2000c1e1500 */
[----:B------:R-:W-:Y:S01]  /*1a30*/  ISETP.GE.U32.AND P5, PT, R0, 0x7fffffe4, PT ;  /* 0x7fffffe40000780c */ /* 0x000fe20003fa6070 */
[C---:B------:R-:W-:Y:S01]  /*1a40*/  IMAD.WIDE R52, R57.reuse, 0x2, R16 ;  /* 0x0000000239347825 */ /* 0x040fe200078e0210 */
[----:B------:R-:W-:Y:S01]  /*1a50*/  PRMT R165, RZ, 0x7610, R165 ;  /* 0x00007610ffa57816 */ /* 0x000fe200000000a5 */
[----:B------:R-:W2:Y:S02]  /*1a60*/  @!P0 LDG.E.U16 R172, desc[UR20][R50.64] ;  /* 0x0000001432ac8981 */ /* 0x000ea4000c1e1500 */
[C---:B------:R-:W-:Y:S01]  /*1a70*/  IMAD.WIDE R54, R57.reuse, 0x2, R20 ;  /* 0x0000000239367825 */ /* 0x040fe200078e0214 */
[----:B------:R-:W-:Y:S01]  /*1a80*/  PRMT R168, RZ, 0x7610, R168 ;  /* 0x00007610ffa87816 */ /* 0x000fe200000000a8 */
[----:B------:R-:W2:Y:S02]  /*1a90*/  @!P0 LDG.E.U16 R171, desc[UR20][R52.64] ;  /* 0x0000001434ab8981 */ /* 0x000ea4000c1e1500 */
[----:B------:R-:W-:Y:S01]  /*1aa0*/  IMAD.WIDE R56, R57, 0x2, R22 ;  /* 0x0000000239387825 */ /* 0x000fe200078e0216 */
[----:B------:R-:W-:Y:S01]  /*1ab0*/  PRMT R167, RZ, 0x7610, R167 ;  /* 0x00007610ffa77816 */ /* 0x000fe200000000a7 */
[----:B------:R-:W2:Y:S02]  /*1ac0*/  @!P0 LDG.E.U16 R170, desc[UR20][R54.64] ;  /* 0x0000001436aa8981 */ /* 0x000ea4000c1e1500 */
[----:B------:R-:W-:-:S02]  /*1ad0*/  VIADD R0, R108, 0xfffffffa ;  /* 0xfffffffa6c007836 */ /* 0x000fc40000000000 */
[----:B------:R-:W-:Y:S01]  /*1ae0*/  IMAD R65, R24, 0xa, RZ ;  /* 0x0000000a18417824 */ /* 0x000fe200078e02ff */
[----:B------:R-:W2:Y:S01]  /*1af0*/  @!P0 LDG.E.U16 R169, desc[UR20][R56.64] ;  /* 0x0000001438a98981 */ /* 0x000ea2000c1e1500 */
[----:B------:R-:W-:Y:S02]  /*1b00*/  PRMT R166, RZ, 0x7610, R166 ;  /* 0x00007610ffa67816 */ /* 0x000fe400000000a6 */
[----:B------:R-:W-:Y:S01]  /*1b10*/  IMAD.WIDE R58, R65, 0x2, R18 ;  /* 0x00000002413a7825 */ /* 0x000fe200078e0212 */
[----:B------:R-:W-:-:S03]  /*1b20*/  ISETP.GE.U32.AND P0, PT, R0, 0x7fffffeb, PT ;  /* 0x7fffffeb0000780c */ /* 0x000fc60003f06070 */
[C---:B------:R-:W-:Y:S01]  /*1b30*/  IMAD.WIDE R60, R65.reuse, 0x2, R16 ;  /* 0x00000002413c7825 */ /* 0x040fe200078e0210 */
[----:B------:R-:W2:Y:S03]  /*1b40*/  @!P2 LDG.E.U16 R165, desc[UR20][R58.64] ;  /* 0x000000143aa5a981 */ /* 0x000ea6000c1e1500 */
[C---:B------:R-:W-:Y:S01]  /*1b50*/  IMAD.WIDE R62, R65.reuse, 0x2, R20 ;  /* 0x00000002413e7825 */ /* 0x040fe200078e0214 */
[----:B------:R-:W2:Y:S03]  /*1b60*/  @!P2 LDG.E.U16 R168, desc[UR20][R60.64] ;  /* 0x000000143ca8a981 */ /* 0x000ea6000c1e1500 */
[----:B------:R-:W-:Y:S01]  /*1b70*/  IMAD.WIDE R64, R65, 0x2, R22 ;  /* 0x0000000241407825 */ /* 0x000fe200078e0216 */
[----:B------:R-:W2:Y:S03]  /*1b80*/  @!P2 LDG.E.U16 R167, desc[UR20][R62.64] ;  /* 0x000000143ea7a981 */ /* 0x000ea6000c1e1500 */
[----:B------:R-:W-:Y:S01]  /*1b90*/  VIADD R0, R108, 0xfffffff2 ;  /* 0xfffffff26c007836 */ /* 0x000fe20000000000 */
[----:B------:R-:W2:Y:S01]  /*1ba0*/  @!P2 LDG.E.U16 R166, desc[UR20][R64.64] ;  /* 0x0000001440a6a981 */ /* 0x000ea2000c1e1500 */
[----:B------:R-:W-:Y:S01]  /*1bb0*/  IMAD R73, R24, 0x3, RZ ;  /* 0x0000000318497824 */ /* 0x000fe200078e02ff */
[----:B------:R-:W-:-:S02]  /*1bc0*/  PRMT R185, RZ, 0x7610, R185 ;  /* 0x00007610ffb97816 */ /* 0x000fc400000000b9 */
[----:B------:R-:W-:Y:S01]  /*1bd0*/  PRMT R184, RZ, 0x7610, R184 ;  /* 0x00007610ffb87816 */ /* 0x000fe200000000b8 */
[C---:B------:R-:W-:Y:S01]  /*1be0*/  IMAD.WIDE R66, R73.reuse, 0x2, R18 ;  /* 0x0000000249427825 */ /* 0x040fe200078e0212 */
[----:B------:R-:W-:Y:S02]  /*1bf0*/  PRMT R183, RZ, 0x7610, R183 ;  /* 0x00007610ffb77816 */ /* 0x000fe400000000b7 */
[----:B------:R-:W-:Y:S01]  /*1c00*/  PRMT R182, RZ, 0x7610, R182 ;  /* 0x00007610ffb67816 */ /* 0x000fe200000000b6 */
[C---:B------:R-:W-:Y:S01]  /*1c10*/  IMAD.WIDE R68, R73.reuse, 0x2, R16 ;  /* 0x0000000249447825 */ /* 0x040fe200078e0210 */
[----:B------:R-:W-:Y:S01]  /*1c20*/  ISETP.GE.U32.AND P2, PT, R0, 0x7fffffe3, PT ;  /* 0x7fffffe30000780c */ /* 0x000fe20003f46070 */
[----:B------:R-:W3:Y:S02]  /*1c30*/  @!P3 LDG.E.U16 R185, desc[UR20][R66.64] ;  /* 0x0000001442b9b981 */ /* 0x000ee4000c1e1500 */
[C---:B------:R-:W-:Y:S02]  /*1c40*/  IMAD.WIDE R70, R73.reuse, 0x2, R20 ;  /* 0x0000000249467825 */ /* 0x040fe400078e0214 */
[----:B------:R-:W3:Y:S02]  /*1c50*/  @!P3 LDG.E.U16 R184, desc[UR20][R68.64] ;  /* 0x0000001444b8b981 */ /* 0x000ee4000c1e1500 */
[----:B------:R-:W-:-:S02]  /*1c60*/  IMAD.WIDE R72, R73, 0x2, R22 ;  /* 0x0000000249487825 */ /* 0x000fc400078e0216 */
[----:B------:R-:W4:Y:S02]  /*1c70*/  @!P3 LDG.E.U16 R183, desc[UR20][R70.64] ;  /* 0x0000001446b7b981 */ /* 0x000f24000c1e1500 */
[----:B------:R-:W-:Y:S02]  /*1c80*/  VIADD R0, R108, 0xfffffff9 ;  /* 0xfffffff96c007836 */ /* 0x000fe40000000000 */
[----:B------:R-:W5:Y:S01]  /*1c90*/  @!P3 LDG.E.U16 R182, desc[UR20][R72.64] ;  /* 0x0000001448b6b981 */ /* 0x000f62000c1e1500 */
[----:B------:R-:W-:Y:S02]  /*1ca0*/  IMAD R83, R24, 0xb, RZ ;  /* 0x0000000b18537824 */ /* 0x000fe400078e02ff */
[----:B------:R-:W-:Y:S02]  /*1cb0*/  ISETP.GE.U32.AND P3, PT, R0, 0x7fffffea, PT ;  /* 0x7fffffea0000780c */ /* 0x000fe40003f66070 */
[----:B------:R-:W-:Y:S01]  /*1cc0*/  LOP3.LUT R0, R149, 0xf, RZ, 0xc0, !PT ;  /* 0x0000000f95007812 */ /* 0x000fe200078ec0ff */
[----:B------:R-:W-:Y:S01]  /*1cd0*/  IMAD.WIDE R74, R83, 0x2, R18 ;  /* 0x00000002534a7825 */ /* 0x000fe200078e0212 */
[----:B------:R-:W-:-:S02]  /*1ce0*/  PRMT R174, RZ, 0x7610, R174 ;  /* 0x00007610ffae7816 */ /* 0x000fc400000000ae */
[----:B------:R-:W-:Y:S01]  /*1cf0*/  PRMT R181, RZ, 0x7610, R181 ;  /* 0x00007610ffb57816 */ /* 0x000fe200000000b5 */
[C---:B------:R-:W-:Y:S01]  /*1d00*/  IMAD.WIDE R78, R83.reuse, 0x2, R16 ;  /* 0x00000002534e7825 */ /* 0x040fe200078e0210 */
[----:B------:R-:W-:Y:S02]  /*1d10*/  PRMT R180, RZ, 0x7610, R180 ;  /* 0x00007610ffb47816 */ /* 0x000fe400000000b4 */
[----:B------:R-:W-:Y:S01]  /*1d20*/  PRMT R179, RZ, 0x7610, R179 ;  /* 0x00007610ffb37816 */ /* 0x000fe200000000b3 */
[C---:B------:R-:W-:Y:S01]  /*1d30*/  IMAD.WIDE R80, R83.reuse, 0x2, R20 ;  /* 0x0000000253507825 */ /* 0x040fe200078e0214 */
[----:B------:R-:W5:Y:S03]  /*1d40*/  @!P6 LDG.E.U16 R174, desc[UR20][R74.64] ;  /* 0x000000144aaee981 */ /* 0x000f66000c1e1500 */
[----:B------:R-:W-:Y:S01]  /*1d50*/  IMAD.WIDE R82, R83, 0x2, R22 ;  /* 0x0000000253527825 */ /* 0x000fe200078e0216 */
[----:B------:R-:W5:Y:S03]  /*1d60*/  @!P6 LDG.E.U16 R181, desc[UR20][R78.64] ;  /* 0x000000144eb5e981 */ /* 0x000f66000c1e1500 */
[----:B------:R-:W-:Y:S01]  /*1d70*/  IMAD R2, R0, R25, RZ ;  /* 0x0000001900027224 */ /* 0x000fe200078e02ff */
[----:B------:R-:W5:Y:S01]  /*1d80*/  @!P6 LDG.E.U16 R180, desc[UR20][R80.64] ;  /* 0x0000001450b4e981 */ /* 0x000f62000c1e1500 */
[----:B------:R-:W-:-:S03]  /*1d90*/  IMAD.SHL.U32 R89, R24, 0x4, RZ ;  /* 0x0000000418597824 */ /* 0x000fc600078e00ff */
[----:B------:R-:W5:Y:S01]  /*1da0*/  @!P6 LDG.E.U16 R179, desc[UR20][R82.64] ;  /* 0x0000001452b3e981 */ /* 0x000f62000c1e1500 */
[C---:B------:R-:W-:Y:S01]  /*1db0*/  LEA R112, P6, R2.reuse, UR14, 0x1 ;  /* 0x0000000e02707c11 */ /* 0x040fe2000f8c08ff */
[C---:B------:R-:W-:Y:S01]  /*1dc0*/  IMAD.WIDE R76, R89.reuse, 0x2, R18 ;  /* 0x00000002594c7825 */ /* 0x040fe200078e0212 */
[----:B------:R-:W-:Y:S02]  /*1dd0*/  PRMT R178, RZ, 0x7610, R178 ;  /* 0x00007610ffb27816 */ /* 0x000fe400000000b2 */
[----:B------:R-:W-:Y:S01]  /*1de0*/  PRMT R177, RZ, 0x7610, R177 ;  /* 0x00007610ffb17816 */ /* 0x000fe200000000b1 */
[C---:B------:R-:W-:Y:S01]  /*1df0*/  IMAD.WIDE R84, R89.reuse, 0x2, R16 ;  /* 0x0000000259547825 */ /* 0x040fe200078e0210 */
[----:B------:R-:W-:Y:S02]  /*1e00*/  PRMT R176, RZ, 0x7610, R176 ;  /* 0x00007610ffb07816 */ /* 0x000fe400000000b0 */
[----:B------:R-:W-:Y:S01]  /*1e10*/  PRMT R175, RZ, 0x7610, R175 ;  /* 0x00007610ffaf7816 */ /* 0x000fe200000000af */
[C---:B------:R-:W-:Y:S01]  /*1e20*/  IMAD.WIDE R86, R89.reuse, 0x2, R20 ;  /* 0x0000000259567825 */ /* 0x040fe200078e0214 */
[----:B------:R-:W-:Y:S01]  /*1e30*/  LEA.HI.X.SX32 R114, R2, UR15, 0x1, P6 ;  /* 0x0000000f02727c11 */ /* 0x000fe2000b0f0eff */
[----:B------:R-:W5:Y:S02]  /*1e40*/  @!P4 LDG.E.U16 R178, desc[UR20][R76.64] ;  /* 0x000000144cb2c981 */ /* 0x000f64000c1e1500 */
[----:B------:R-:W-:Y:S01]  /*1e50*/  IMAD.WIDE R88, R89, 0x2, R22 ;  /* 0x0000000259587825 */ /* 0x000fe200078e0216 */
[----:B------:R-:W-:Y:S01]  /*1e60*/  PRMT R190, RZ, 0x7610, R190 ;  /* 0x00007610ffbe7816 */ /* 0x000fe200000000be */
[----:B------:R-:W5:Y:S02]  /*1e70*/  @!P4 LDG.E.U16 R177, desc[UR20][R84.64] ;  /* 0x0000001454b1c981 */ /* 0x000f64000c1e1500 */
[----:B------:R-:W-:-:S02]  /*1e80*/  VIADD R3, R108, 0xfffffff1 ;  /* 0xfffffff16c037836 */ /* 0x000fc40000000000 */
[----:B------:R-:W-:Y:S01]  /*1e90*/  IMAD R107, R24, 0x5, RZ ;  /* 0x00000005186b7824 */ /* 0x000fe200078e02ff */
[----:B------:R-:W5:Y:S01]  /*1ea0*/  @!P4 LDG.E.U16 R176, desc[UR20][R86.64] ;  /* 0x0000001456b0c981 */ /* 0x000f62000c1e1500 */
[----:B-1----:R-:W-:Y:S01]  /*1eb0*/  IMAD R2, R8, UR5, RZ ;  /* 0x0000000508027c24 */ /* 0x002fe2000f8e02ff */
[----:B------:R-:W-:Y:S01]  /*1ec0*/  PRMT R189, RZ, 0x7610, R189 ;  /* 0x00007610ffbd7816 */ /* 0x000fe200000000bd */
[----:B------:R-:W-:Y:S01]  /*1ed0*/  IMAD R101, R24, 0xc, RZ ;  /* 0x0000000c18657824 */ /* 0x000fe200078e02ff */
[----:B------:R-:W5:Y:S01]  /*1ee0*/  @!P4 LDG.E.U16 R175, desc[UR20][R88.64] ;  /* 0x0000001458afc981 */ /* 0x000f62000c1e1500 */
[----:B------:R-:W-:Y:S01]  /*1ef0*/  ISETP.GE.U32.AND P4, PT, R3, 0x7fffffe2, PT ;  /* 0x7fffffe20300780c */ /* 0x000fe20003f86070 */
[C---:B------:R-:W-:Y:S01]  /*1f00*/  IMAD.WIDE R94, R107.reuse, 0x2, R18 ;  /* 0x000000026b5e7825 */ /* 0x040fe200078e0212 */
[----:B------:R-:W-:Y:S02]  /*1f10*/  PRMT R188, RZ, 0x7610, R188 ;  /* 0x00007610ffbc7816 */ /* 0x000fe400000000bc */
[----:B------:R-:W-:Y:S01]  /*1f20*/  PRMT R187, RZ, 0x7610, R187 ;  /* 0x00007610ffbb7816 */ /* 0x000fe200000000bb */
[C---:B------:R-:W-:Y:S01]  /*1f30*/  IMAD.WIDE R102, R107.reuse, 0x2, R16 ;  /* 0x000000026b667825 */ /* 0x040fe200078e0210 */
[----:B------:R-:W-:Y:S01]  /*1f40*/  LEA R90, P6, R2, R112, 0x1 ;  /* 0x00000070025a7211 */ /* 0x000fe200078c08ff */
[----:B------:R-:W5:Y:S02]  /*1f50*/  @!P0 LDG.E.U16 R190, desc[UR20][R94.64] ;  /* 0x000000145ebe8981 */ /* 0x000f64000c1e1500 */
[----:B------:R-:W-:Y:S01]  /*1f60*/  IMAD.WIDE R104, R107, 0x2, R20 ;  /* 0x000000026b687825 */ /* 0x000fe200078e0214 */
[----:B------:R-:W-:Y:S01]  /*1f70*/  PRMT R186, RZ, 0x7610, R186 ;  /* 0x00007610ffba7816 */ /* 0x000fe200000000ba */
[----:B------:R-:W5:Y:S02]  /*1f80*/  @!P0 LDG.E.U16 R189, desc[UR20][R102.64] ;  /* 0x0000001466bd8981 */ /* 0x000f64000c1e1500 */
[----:B------:R-:W-:-:S02]  /*1f90*/  IMAD R3, R10, UR5, RZ ;  /* 0x000000050a037c24 */ /* 0x000fc4000f8e02ff */
[----:B------:R-:W-:Y:S01]  /*1fa0*/  IMAD.WIDE R106, R107, 0x2, R22 ;  /* 0x000000026b6a7825 */ /* 0x000fe200078e0216 */
[----:B------:R-:W-:Y:S01]  /*1fb0*/  PRMT R193, RZ, 0x7610, R193 ;  /* 0x00007610ffc17816 */ /* 0x000fe200000000c1 */
[----:B------:R-:W5:Y:S02]  /*1fc0*/  @!P0 LDG.E.U16 R188, desc[UR20][R104.64] ;  /* 0x0000001468bc8981 */ /* 0x000f64000c1e1500 */
[----:B------:R-:W-:Y:S01]  /*1fd0*/  IMAD R4, R11, UR5, RZ ;  /* 0x000000050b047c24 */ /* 0x000fe2000f8e02ff */
[----:B------:R-:W-:Y:S01]  /*1fe0*/  PRMT R192, RZ, 0x7610, R192 ;  /* 0x00007610ffc07816 */ /* 0x000fe200000000c0 */
[C---:B------:R-:W-:Y:S01]  /*1ff0*/  IMAD.WIDE R92, R101.reuse, 0x2, R18 ;  /* 0x00000002655c7825 */ /* 0x040fe200078e0212 */
[----:B------:R-:W-:Y:S01]  /*2000*/  PRMT R191, RZ, 0x7610, R191 ;  /* 0x00007610ffbf7816 */ /* 0x000fe200000000bf */
[----:B------:R-:W5:Y:S01]  /*2010*/  @!P0 LDG.E.U16 R187, desc[UR20][R106.64] ;  /* 0x000000146abb8981 */ /* 0x000f62000c1e1500 */
[----:B------:R-:W-:Y:S01]  /*2020*/  LEA.HI.X.SX32 R91, R2, R114, 0x1, P6 ;  /* 0x00000072025b7211 */ /* 0x000fe200030f0eff */
[----:B------:R-:W-:Y:S01]  /*2030*/  IMAD.WIDE R96, R101, 0x2, R16 ;  /* 0x0000000265607825 */ /* 0x000fe200078e0210 */
[-C--:B------:R-:W-:Y:S01]  /*2040*/  LEA R14, P6, R3, R112.reuse, 0x1 ;  /* 0x00000070030e7211 */ /* 0x080fe200078c08ff */
[----:B------:R-:W5:Y:S02]  /*2050*/  @!P5 LDG.E.U16 R186, desc[UR20][R92.64] ;  /* 0x000000145cbad981 */ /* 0x000f64000c1e1500 */
[C---:B------:R-:W-:Y:S01]  /*2060*/  IMAD.WIDE R98, R101.reuse, 0x2, R20 ;  /* 0x0000000265627825 */ /* 0x040fe200078e0214 */
[----:B------:R-:W-:Y:S01]  /*2070*/  LEA R12, P0, R4, R112, 0x1 ;  /* 0x00000070040c7211 */ /* 0x000fe200078008ff */
[----:B------:R-:W5:Y:S02]  /*2080*/  @!P5 LDG.E.U16 R193, desc[UR20][R96.64] ;  /* 0x0000001460c1d981 */ /* 0x000f64000c1e1500 */
[----:B------:R-:W-:-:S02]  /*2090*/  IMAD.WIDE R100, R101, 0x2, R22 ;  /* 0x0000000265647825 */ /* 0x000fc400078e0216 */
[----:B------:R-:W5:Y:S02]  /*20a0*/  @!P5 LDG.E.U16 R192, desc[UR20][R98.64] ;  /* 0x0000001462c0d981 */ /* 0x000f64000c1e1500 */
[----:B------:R-:W-:Y:S02]  /*20b0*/  IMAD R5, R5, UR5, RZ ;  /* 0x0000000505057c24 */ /* 0x000fe4000f8e02ff */
[----:B------:R-:W-:Y:S01]  /*20c0*/  IMAD R7, R13, UR5, RZ ;  /* 0x000000050d077c24 */ /* 0x000fe2000f8e02ff */
[----:B------:R-:W5:Y:S01]  /*20d0*/  @!P5 LDG.E.U16 R191, desc[UR20][R100.64] ;  /* 0x0000001464bfd981 */ /* 0x000f62000c1e1500 */
[----:B------:R-:W-:Y:S02]  /*20e0*/  IMAD R109, R9, UR5, RZ ;  /* 0x00000005096d7c24 */ /* 0x000fe4000f8e02ff */
[----:B------:R-:W-:Y:S01]  /*20f0*/  IMAD R111, R15, UR5, RZ ;  /* 0x000000050f6f7c24 */ /* 0x000fe2000f8e02ff */
[----:B------:R-:W-:Y:S01]  /*2100*/  LEA.HI.X.SX32 R15, R3, R114, 0x1, P6 ;  /* 0x00000072030f7211 */ /* 0x000fe200030f0eff */
[----:B------:R-:W-:Y:S01]  /*2110*/  IMAD R110, R110, UR5, RZ ;  /* 0x000000056e6e7c24 */ /* 0x000fe2000f8e02ff */
[-C--:B------:R-:W-:Y:S01]  /*2120*/  LEA R10, P5, R5, R112.reuse, 0x1 ;  /* 0x00000070050a7211 */ /* 0x080fe200078a08ff */
[----:B------:R-:W-:Y:S01]  /*2130*/  VIADD R173, R108, 0xf ;  /* 0x0000000f6cad7836 */ /* 0x000fe20000000000 */
[----:B------:R-:W-:-:S02]  /*2140*/  LEA R8, P6, R7, R112, 0x1 ;  /* 0x0000007007087211 */ /* 0x000fc400078c08ff */
[----:B------:R-:W-:Y:S02]  /*2150*/  LEA.HI.X.SX32 R13, R4, R114, 0x1, P0 ;  /* 0x00000072040d7211 */ /* 0x000fe400000f0eff */
[----:B------:R-:W-:Y:S01]  /*2160*/  LEA R6, P0, R109, R112, 0x1 ;  /* 0x000000706d067211 */ /* 0x000fe200078008ff */
[----:B------:R-:W-:Y:S01]  /*2170*/  VIADD R113, R108, 0xfffffff8 ;  /* 0xfffffff86c717836 */ /* 0x000fe20000000000 */
[-C--:B------:R-:W-:Y:S02]  /*2180*/  LEA.HI.X.SX32 R11, R5, R114.reuse, 0x1, P5 ;  /* 0x00000072050b7211 */ /* 0x080fe400028f0eff */
[----:B------:R-:W-:Y:S02]  /*2190*/  LEA.HI.X.SX32 R9, R7, R114, 0x1, P6 ;  /* 0x0000007207097211 */ /* 0x000fe400030f0eff */
[----:B------:R-:W-:Y:S02]  /*21a0*/  LEA R4, P5, R110, R112, 0x1 ;  /* 0x000000706e047211 */ /* 0x000fe400078a08ff */
[----:B------:R-:W-:Y:S01]  /*21b0*/  LEA.HI.X.SX32 R7, R109, R114, 0x1, P0 ;  /* 0x000000726d077211 */ /* 0x000fe200000f0eff */
[----:B------:R-:W-:Y:S01]  /*21c0*/  IMAD R115, R24, 0xd, RZ ;  /* 0x0000000d18737824 */ /* 0x000fe200078e02ff */
[----:B------:R-:W-:-:S02]  /*21d0*/  LEA R2, P6, R111, R112, 0x1 ;  /* 0x000000706f027211 */ /* 0x000fc400078c08ff */
[----:B------:R-:W-:Y:S01]  /*21e0*/  ISETP.GT.AND P0, PT, R173, 0xf, PT ;  /* 0x0000000fad00780c */ /* 0x000fe20003f04270 */
[----:B------:R-:W-:Y:S01]  /*21f0*/  VIADD R195, R108, 0xfffffff0 ;  /* 0xfffffff06cc37836 */ /* 0x000fe20000000000 */
[-C--:B------:R-:W-:Y:S02]  /*2200*/  LEA.HI.X.SX32 R5, R110, R114.reuse, 0x1, P5 ;  /* 0x000000726e057211 */ /* 0x080fe400028f0eff */
[----:B------:R-:W-:Y:S01]  /*2210*/  ISETP.GE.U32.AND P5, PT, R113, 0x7fffffe9, PT ;  /* 0x7fffffe97100780c */ /* 0x000fe20003fa6070 */
[----:B------:R-:W-:Y:S01]  /*2220*/  IMAD.WIDE R112, R115, 0x2, R20 ;  /* 0x0000000273707825 */ /* 0x000fe200078e0214 */
[----:B------:R-:W-:Y:S02]  /*2230*/  LEA.HI.X.SX32 R3, R111, R114, 0x1, P6 ;  /* 0x000000726f037211 */ /* 0x000fe400030f0eff */
[----:B------:R-:W-:Y:S01]  /*2240*/  ISETP.LT.AND P0, PT, R0, R108, P0 ;  /* 0x0000006c0000720c */ /* 0x000fe20000701270 */
[----:B------:R-:W-:Y:S01]  /*2250*/  IMAD.WIDE R108, R115, 0x2, R18 ;  /* 0x00000002736c7825 */ /* 0x000fe200078e0212 */
[----:B------:R-:W-:-:S02]  /*2260*/  PRMT R202, RZ, 0x7610, R202 ;  /* 0x00007610ffca7816 */ /* 0x000fc400000000ca */
[----:B------:R-:W-:Y:S01]  /*2270*/  PRMT R204, RZ, 0x7610, R204 ;  /* 0x00007610ffcc7816 */ /* 0x000fe200000000cc */
[C---:B------:R-:W-:Y:S01]  /*2280*/  IMAD.WIDE R110, R115.reuse, 0x2, R16 ;  /* 0x00000002736e7825 */ /* 0x040fe200078e0210 */
[----:B------:R-:W-:Y:S02]  /*2290*/  PRMT R206, RZ, 0x7610, R206 ;  /* 0x00007610ffce7816 */ /* 0x000fe400000000ce */
[----:B------:R-:W-:Y:S01]  /*22a0*/  PRMT R208, RZ, 0x7610, R208 ;  /* 0x00007610ffd07816 */ /* 0x000fe200000000d0 */
[----:B------:R-:W-:Y:S01]  /*22b0*/  IMAD.WIDE R114, R115, 0x2, R22 ;  /* 0x0000000273727825 */ /* 0x000fe200078e0216 */
[----:B------:R-:W5:Y:S04]  /*22c0*/  @!P2 LDG.E.U16 R202, desc[UR20][R108.64] ;  /* 0x000000146ccaa981 */ /* 0x000f68000c1e1500 */
[----:B------:R-:W5:Y:S01]  /*22d0*/  @!P2 LDG.E.U16 R204, desc[UR20][R110.64] ;  /* 0x000000146ecca981 */ /* 0x000f62000c1e1500 */
[----:B------:R-:W-:-:S03]  /*22e0*/  IMAD R129, R24, 0x6, RZ ;  /* 0x0000000618817824 */ /* 0x000fc600078e02ff */
[----:B------:R-:W5:Y:S01]  /*22f0*/  @!P2 LDG.E.U16 R206, desc[UR20][R112.64] ;  /* 0x0000001470cea981 */ /* 0x000f62000c1e1500 */
[----:B------:R-:W-:-:S03]  /*2300*/  IMAD R135, R24, 0xe, RZ ;  /* 0x0000000e18877824 */ /* 0x000fc600078e02ff */
[----:B------:R-:W5:Y:S01]  /*2310*/  @!P2 LDG.E.U16 R208, desc[UR20][R114.64] ;  /* 0x0000001472d0a981 */ /* 0x000f62000c1e1500 */
[----:B------:R-:W-:Y:S01]  /*2320*/  ISETP.GE.U32.AND P2, PT, R195, 0x7fffffe1, PT ;  /* 0x7fffffe1c300780c */ /* 0x000fe20003f46070 */
[C---:B------:R-:W-:Y:S02]  /*2330*/  IMAD R141, R24.reuse, 0x7, RZ ;  /* 0x00000007188d7824 */ /* 0x040fe400078e02ff */
[----:B------:R-:W-:Y:S01]  /*2340*/  IMAD R147, R24, 0xf, RZ ;  /* 0x0000000f18937824 */ /* 0x000fe200078e02ff */
[----:B------:R-:W-:Y:S01]  /*2350*/  PRMT R203, RZ, 0x7610, R203 ;  /* 0x00007610ffcb7816 */ /* 0x000fe200000000cb */
[----:B------:R-:W-:Y:S01]  /*2360*/  IMAD.WIDE R116, R129, 0x2, R18 ;  /* 0x0000000281747825 */ /* 0x000fe200078e0212 */
[----:B------:R-:W-:Y:S02]  /*2370*/  PRMT R205, RZ, 0x7610, R205 ;  /* 0x00007610ffcd7816 */ /* 0x000fe400000000cd */
[----:B------:R-:W-:Y:S01]  /*2380*/  PRMT R207, RZ, 0x7610, R207 ;  /* 0x00007610ffcf7816 */ /* 0x000fe200000000cf */
[----:B------:R-:W-:Y:S01]  /*2390*/  IMAD.WIDE R118, R135, 0x2, R18 ;  /* 0x0000000287767825 */ /* 0x000fe200078e0212 */
[----:B------:R-:W-:Y:S01]  /*23a0*/  PRMT R209, RZ, 0x7610, R209 ;  /* 0x00007610ffd17816 */ /* 0x000fe200000000d1 */
[----:B------:R-:W5:Y:S01]  /*23b0*/  @!P3 LDG.E.U16 R203, desc[UR20][R116.64] ;  /* 0x0000001474cbb981 */ /* 0x000f62000c1e1500 */
[----:B------:R-:W-:Y:S01]  /*23c0*/  PRMT R219, RZ, 0x7610, R219 ;  /* 0x00007610ffdb7816 */ /* 0x000fe200000000db */
[----:B------:R-:W-:Y:S01]  /*23d0*/  IMAD.WIDE R124, R129, 0x2, R16 ;  /* 0x00000002817c7825 */ /* 0x000fe200078e0210 */
[----:B------:R-:W-:-:S02]  /*23e0*/  PRMT R221, RZ, 0x7610, R221 ;  /* 0x00007610ffdd7816 */ /* 0x000fc400000000dd */
[----:B------:R-:W-:Y:S01]  /*23f0*/  PRMT R223, RZ, 0x7610, R223 ;  /* 0x00007610ffdf7816 */ /* 0x000fe200000000df */
[----:B------:R-:W-:Y:S01]  /*2400*/  IMAD.WIDE R126, R129, 0x2, R20 ;  /* 0x00000002817e7825 */ /* 0x000fe200078e0214 */
[----:B------:R-:W-:Y:S01]  /*2410*/  PRMT R225, RZ, 0x7610, R225 ;  /* 0x00007610ffe17816 */ /* 0x000fe200000000e1 */
[----:B------:R-:W5:Y:S01]  /*2420*/  @!P4 LDG.E.U16 R219, desc[UR20][R118.64] ;  /* 0x0000001476dbc981 */ /* 0x000f62000c1e1500 */
[----:B------:R-:W-:Y:S01]  /*2430*/  PRMT R211, RZ, 0x7610, R211 ;  /* 0x00007610ffd37816 */ /* 0x000fe200000000d3 */
[C---:B------:R-:W-:Y:S01]  /*2440*/  IMAD.WIDE R130, R135.reuse, 0x2, R16 ;  /* 0x0000000287827825 */ /* 0x040fe200078e0210 */
[----:B------:R-:W-:Y:S01]  /*2450*/  PRMT R213, RZ, 0x7610, R213 ;  /* 0x00007610ffd57816 */ /* 0x000fe200000000d5 */
[----:B------:R-:W5:Y:S01]  /*2460*/  @!P3 LDG.E.U16 R205, desc[UR20][R124.64] ;  /* 0x000000147ccdb981 */ /* 0x000f62000c1e1500 */
[----:B------:R-:W-:Y:S01]  /*2470*/  PRMT R215, RZ, 0x7610, R215 ;  /* 0x00007610ffd77816 */ /* 0x000fe200000000d7 */
[----:B------:R-:W-:Y:S01]  /*2480*/  IMAD.WIDE R132, R135, 0x2, R20 ;  /* 0x0000000287847825 */ /* 0x000fe200078e0214 */
        /* <DEDUP_REMOVED lines=25> */
[----:B------:R-:W5:Y:S02]  /*2620*/  @!P5 LDG.E.U16 R213, desc[UR20][R136.64] ;  /* 0x0000001488d5d981 */ /* 0x000f64000c1e1500 */
[----:B------:R-:W-:-:S02]  /*2630*/  IMAD.WIDE R142, R147, 0x2, R16 ;  /* 0x00000002938e7825 */ /* 0x000fc400078e0210 */
[----:B------:R-:W5:Y:S02]  /*2640*/  @!P5 LDG.E.U16 R215, desc[UR20][R138.64] ;  /* 0x000000148ad7d981 */ /* 0x000f64000c1e1500 */
[----:B------:R-:W-:Y:S02]  /*2650*/  IMAD.WIDE R144, R147, 0x2, R20 ;  /* 0x0000000293907825 */ /* 0x000fe400078e0214 */
[----:B------:R-:W5:Y:S02]  /*2660*/  @!P2 LDG.E.U16 R227, desc[UR20][R122.64] ;  /* 0x000000147ae3a981 */ /* 0x000f64000c1e1500 */
[--C-:B------:R-:W-:Y:S02]  /*2670*/  IMAD.WIDE R140, R141, 0x2, R22.reuse ;  /* 0x000000028d8c7825 */ /* 0x100fe400078e0216 */
[----:B------:R-:W5:Y:S02]  /*2680*/  @!P2 LDG.E.U16 R229, desc[UR20][R142.64] ;  /* 0x000000148ee5a981 */ /* 0x000f64000c1e1500 */
[----:B------:R-:W-:-:S02]  /*2690*/  IMAD.WIDE R146, R147, 0x2, R22 ;  /* 0x0000000293927825 */ /* 0x000fc400078e0216 */
[----:B------:R-:W5:Y:S04]  /*26a0*/  @!P5 LDG.E.U16 R217, desc[UR20][R140.64] ;  /* 0x000000148cd9d981 */ /* 0x000f68000c1e1500 */
[----:B------:R-:W5:Y:S04]  /*26b0*/  @!P2 LDG.E.U16 R231, desc[UR20][R144.64] ;  /* 0x0000001490e7a981 */ /* 0x000f68000c1e1500 */
[----:B------:R-:W5:Y:S04]  /*26c0*/  @!P2 LDG.E.U16 R233, desc[UR20][R146.64] ;  /* 0x0000001492e9a981 */ /* 0x000f68000c1e1500 */
[----:B------:R-:W5:Y:S04]  /*26d0*/  @P0 LDG.E.U16 R235, desc[UR20][R90.64] ;  /* 0x000000145aeb0981 */ /* 0x000f68000c1e1500 */
[----:B------:R-:W5:Y:S04]  /*26e0*/  @P0 LDG.E.U16 R237, desc[UR20][R14.64] ;  /* 0x000000140eed0981 */ /* 0x000f68000c1e1500 */
[----:B------:R-:W5:Y:S04]  /*26f0*/  @P0 LDG.E.U16 R239, desc[UR20][R12.64] ;  /* 0x000000140cef0981 */ /* 0x000f68000c1e1500 */
[----:B------:R-:W5:Y:S04]  /*2700*/  @P0 LDG.E.U16 R241, desc[UR20][R10.64] ;  /* 0x000000140af10981 */ /* 0x000f68000c1e1500 */
[----:B------:R-:W5:Y:S04]  /*2710*/  @P0 LDG.E.U16 R243, desc[UR20][R8.64] ;  /* 0x0000001408f30981 */ /* 0x000f68000c1e1500 */
[----:B------:R-:W5:Y:S04]  /*2720*/  @P0 LDG.E.U16 R245, desc[UR20][R6.64] ;  /* 0x0000001406f50981 */ /* 0x000f68000c1e1500 */
[----:B------:R-:W5:Y:S04]  /*2730*/  @P0 LDG.E.U16 R247, desc[UR20][R4.64] ;  /* 0x0000001404f70981 */ /* 0x000f68000c1e1500 */
[----:B------:R-:W5:Y:S01]  /*2740*/  @P0 LDG.E.U16 R249, desc[UR20][R2.64] ;  /* 0x0000001402f90981 */ /* 0x000f62000c1e1500 */
[----:B------:R-:W-:Y:S01]  /*2750*/  IMAD.SHL.U32 R201, R149, 0x2, RZ ;  /* 0x0000000295c97824 */ /* 0x000fe200078e00ff */
[----:B------:R-:W-:-:S04]  /*2760*/  @!UP1 UIADD3 UR4, UPT, UPT, -UR4, 0x100000, URZ ;  /* 0x0010000004049890 */ /* 0x000fc8000fffe1ff */
[----:B------:R-:W-:Y:S02]  /*2770*/  @!UP1 USHF.L.U32 UR5, UR4, 0xb, URZ ;  /* 0x0000000b04059899 */ /* 0x000fe400080006ff */
[----:B------:R-:W-:Y:S01]  /*2780*/  @!UP1 USHF.L.U32 UR4, UR4, 0x1, URZ ;  /* 0x0000000104049899 */ /* 0x000fe200080006ff */
[----:B------:R-:W-:Y:S02]  /*2790*/  LOP3.LUT R212, R149, 0x40, RZ, 0xc0, !PT ;  /* 0x0000004095d47812 */ /* 0x000fe400078ec0ff */
[----:B------:R-:W-:Y:S02]  /*27a0*/  LOP3.LUT R201, R201, 0x7e, RZ, 0xc0, !PT ;  /* 0x0000007ec9c97812 */ /* 0x000fe400078ec0ff */
[----:B------:R-:W-:Y:S01]  /*27b0*/  SHF.R.S32.HI R210, RZ, 0x6, R149 ;  /* 0x00000006ffd27819 */ /* 0x000fe20000011495 */
[----:B------:R-:W-:Y:S02]  /*27c0*/  VOTEU.ALL UP1, P1 ;  /* 0x0000000000ff7886 */ /* 0x000fe40000820000 */
[----:B------:R-:W-:Y:S01]  /*27d0*/  IMAD R149, R212, 0x20, R201 ;  /* 0x00000020d4957824 */ /* 0x000fe200078e02c9 */
[----:B------:R-:W-:-:S02]  /*27e0*/  SGXT R210, R210, 0x1 ;  /* 0x00000001d2d2781a */ /* 0x000fc40000000200 */
[----:B------:R-:W-:Y:S01]  /*27f0*/  ISETP.NE.U32.AND P0, PT, R194, RZ, PT ;  /* 0x000000ffc200720c */ /* 0x000fe20003f05070 */
[----:B------:R0:W1:Y:S01]  /*2800*/  @!UP1 SYNCS.EXCH.64 URZ, [UR9+0x9008], UR4 ;  /* 0x0090080409ff95b2 */ /* 0x0000620008000100 */
[----:B------:R-:W-:Y:S01]  /*2810*/  LOP3.LUT R194, R201, 0x90, R210, 0x78, !PT ;  /* 0x00000090c9c27812 */ /* 0x000fe200078e78d2 */
[----:B--2---:R2:W-:Y:S01]  /*2820*/  STS.U16 [R149+UR9], R153 ;  /* 0x0000009995007988 */ /* 0x0045e20008000409 */
[----:B------:R-:W-:-:S03]  /*2830*/  LOP3.LUT R201, R149, 0x10, RZ, 0x3c, !PT ;  /* 0x0000001095c97812 */ /* 0x000fc600078e3cff */
[----:B------:R0:W-:Y:S04]  /*2840*/  STS.U16 [R149+UR9+0x400], R148 ;  /* 0x0004009495007988 */ /* 0x0001e80008000409 */
[----:B------:R3:W-:Y:S01]  /*2850*/  STS.U16 [R149+UR9+0x3400], R150 ;  /* 0x0034009695007988 */ /* 0x0007e20008000409 */
[----:B--2---:R-:W-:-:S03]  /*2860*/  LOP3.LUT R153, R149, 0x20, RZ, 0x3c, !PT ;  /* 0x0000002095997812 */ /* 0x004fc600078e3cff */
[----:B------:R2:W-:Y:S01]  /*2870*/  STS.U16 [R149+UR9+0x2400], R151 ;  /* 0x0024009795007988 */ /* 0x0005e20008000409 */
[----:B0-----:R-:W-:-:S03]  /*2880*/  LOP3.LUT R148, R149, 0x30, RZ, 0x3c, !PT ;  /* 0x0000003095947812 */ /* 0x001fc600078e3cff */
[----:B---3--:R-:W-:Y:S01]  /*2890*/  STS.U16 [R149+UR9+0x1000], R164 ;  /* 0x001000a495007988 */ /* 0x008fe20008000409 */
[----:B------:R-:W-:-:S03]  /*28a0*/  LOP3.LUT R150, R149, 0x40, RZ, 0x3c, !PT ;  /* 0x0000004095967812 */ /* 0x000fc600078e3cff */
[----:B----4-:R-:W-:Y:S01]  /*28b0*/  STS.U16 [R149+UR9+0x2000], R163 ;  /* 0x002000a395007988 */ /* 0x010fe20008000409 */
[----:B--2---:R-:W-:-:S03]  /*28c0*/  LOP3.LUT R151, R149, 0x50, RZ, 0x3c, !PT ;  /* 0x0000005095977812 */ /* 0x004fc600078e3cff */
[----:B-----5:R-:W-:Y:S04]  /*28d0*/  STS.U16 [R149+UR9+0x3000], R162 ;  /* 0x003000a295007988 */ /* 0x020fe80008000409 */
[----:B------:R0:W-:Y:S04]  /*28e0*/  STS.U16 [R149+UR9+0x1400], R152 ;  /* 0x0014009895007988 */ /* 0x0001e80008000409 */
[----:B------:R-:W-:Y:S04]  /*28f0*/  STS.U16 [R201+UR9+0x480], R161 ;  /* 0x000480a1c9007988 */ /* 0x000fe80008000409 */
[----:B------:R-:W-:Y:S01]  /*2900*/  STS.U16 [R201+UR9+0x1480], R160 ;  /* 0x001480a0c9007988 */ /* 0x000fe20008000409 */
[----:B0-----:R-:W-:-:S03]  /*2910*/  LOP3.LUT R152, R149, 0x60, RZ, 0x3c, !PT ;  /* 0x0000006095987812 */ /* 0x001fc600078e3cff */
[----:B------:R-:W-:Y:S04]  /*2920*/  STS.U16 [R201+UR9+0x2480], R159 ;  /* 0x0024809fc9007988 */ /* 0x000fe80008000409 */
[----:B------:R-:W-:Y:S04]  /*2930*/  STS.U16 [R201+UR9+0x3480], R158 ;  /* 0x0034809ec9007988 */ /* 0x000fe80008000409 */
[----:B------:R0:W-:Y:S04]  /*2940*/  STS.U16 [R201+UR9+0x80], R154 ;  /* 0x0000809ac9007988 */ /* 0x0001e80008000409 */
[----:B------:R-:W-:Y:S04]  /*2950*/  STS.U16 [R201+UR9+0x1080], R157 ;  /* 0x0010809dc9007988 */ /* 0x000fe80008000409 */
[----:B------:R2:W-:Y:S01]  /*2960*/  STS.U16 [R201+UR9+0x2080], R156 ;  /* 0x0020809cc9007988 */ /* 0x0005e20008000409 */
[----:B0-----:R-:W-:-:S03]  /*2970*/  LOP3.LUT R154, R149, 0x70, RZ, 0x3c, !PT ;  /* 0x00000070959a7812 */ /* 0x001fc600078e3cff */
[----:B------:R0:W-:Y:S04]  /*2980*/  STS.U16 [R201+UR9+0x3080], R155 ;  /* 0x0030809bc9007988 */ /* 0x0001e80008000409 */
        /* <DEDUP_REMOVED lines=55> */
[----:B------:R3:W-:Y:S01]  /*2d00*/  STS.U16 [R194+UR9+0x8700], R249 ;  /* 0x008700f9c2007988 */ /* 0x0007e20008000409 */
[----:B-1----:R1:W-:Y:S06]  /*2d10*/  MEMBAR.ALL.CTA ;  /* 0x0000000000007992 */ /* 0x0023ec0000008000 */
[----:B-1----:R-:W1:Y:S01]  /*2d20*/  FENCE.VIEW.ASYNC.S ;  /* 0x00000000000073c6 */ /* 0x002e620000000000 */
[----:B--2---:R-:W-:Y:S01]  /*2d30*/  SHF.R.S32.HI R156, RZ, 0x1f, R173 ;  /* 0x0000001fff9c7819 */ /* 0x004fe200000114ad */
[----:B------:R-:W-:-:S03]  /*2d40*/  UIADD3 UR4, UPT, UPT, UR9, 0x4000, URZ ;  /* 0x0000400009047890 */ /* 0x000fc6000fffe0ff */
[----:B------:R-:W-:Y:S01]  /*2d50*/  LEA.HI R156, R156, R173, RZ, 0x4 ;  /* 0x000000ad9c9c7211 */ /* 0x000fe200078f20ff */
[----:B------:R-:W-:Y:S01]  /*2d60*/  USHF.R.U32.HI UR4, URZ, 0x4, UR4 ;  /* 0x00000004ff047899 */ /* 0x000fe20008011604 */
[----:B-1----:R-:W-:Y:S01]  /*2d70*/  BAR.SYNC.DEFER_BLOCKING 0x0 ;  /* 0x0000000000007b1d */ /* 0x002fe20000010000 */
[----:B------:R-:W-:Y:S02]  /*2d80*/  ISETP.LT.OR P2, PT, R173, 0x10, P0 ;  /* 0x00000010ad00780c */ /* 0x000fe40000741670 */
[----:B0-----:R-:W-:Y:S01]  /*2d90*/  SHF.R.S32.HI R155, RZ, 0x4, R156 ;  /* 0x00000004ff9b7819 */ /* 0x001fe2000001149c */
[----:B------:R-:W-:-:S03]  /*2da0*/  USGXT.U32 UR7, UR4, 0xe ;  /* 0x0000000e0407789a */ /* 0x000fc60008000000 */
[----:B------:R-:W-:Y:S01]  /*2db0*/  VIMNMX R155, PT, PT, R155, 0x1, !PT ;  /* 0x000000019b9b7848 */ /* 0x000fe20007fe0100 */
[----:B------:R-:W-:Y:S01]  /*2dc0*/  UIADD3 UR16, UP1, UPT, UR7, 0x800100, URZ ;  /* 0x0080010007107890 */ /* 0x000fe2000ff3e0ff */
[----:B------:R-:W-:-:S03]  /*2dd0*/  UMOV UR4, URZ ;  /* 0x000000ff00047c82 */ /* 0x000fc60008000000 */
[----:B------:R-:W-:Y:S01]  /*2de0*/  VIADD R155, R155, 0xffffffff ;  /* 0xffffffff9b9b7836 */ /* 0x000fe20000000000 */
[----:B------:R-:W-:-:S04]  /*2df0*/  UIADD3.X UR17, UPT, UPT, UR4, 0x40004040, URZ, UP1, !UPT ;  /* 0x4000404004117890 */ /* 0x000fc80008ffe4ff */
[----:B------:R-:W-:Y:S01]  /*2e00*/  ISETP.NE.U32.AND P3, PT, R155, RZ, PT ;  /* 0x000000ff9b00720c */ /* 0x000fe20003f65070 */
[----:B---3--:R-:W-:-:S12]  /*2e10*/  @P2 BRA `(.L_x_6) ;  /* 0x0000000000842947 */ /* 0x008fd80003800000 */
[----:B------:R-:W-:Y:S02]  /*2e20*/  USHF.R.U32.HI UR14, URZ, 0x4, UR9 ;  /* 0x00000004ff0e7899 */ /* 0x000fe40008011609 */
[----:B------:R-:W-:Y:S02]  /*2e30*/  UIADD3 UR5, UPT, UPT, UR9, 0x8000, URZ ;  /* 0x0000800009057890 */ /* 0x000fe4000fffe0ff */
[----:B------:R-:W-:Y:S01]  /*2e40*/  USGXT.U32 UR14, UR14, 0xe ;  /* 0x0000000e0e0e789a */ /* 0x000fe20008000000 */
[----:B------:R-:W-:Y:S01]  /*2e50*/  UMOV UR4, URZ ;  /* 0x000000ff00047c82 */ /* 0x000fe20008000000 */
[----:B------:R-:W-:Y:S02]  /*2e60*/  USHF.R.U32.HI UR5, URZ, 0x4, UR5 ;  /* 0x00000004ff057899 */ /* 0x000fe40008011605 */
[----:B------:R-:W-:Y:S02]  /*2e70*/  UIADD3 UR26, UP1, UPT, UR14, 0x800100, URZ ;  /* 0x008001000e1a7890 */ /* 0x000fe4000ff3e0ff */
[----:B------:R-:W-:-:S02]  /*2e80*/  USGXT.U32 UR12, UR5, 0xe ;  /* 0x0000000e050c789a */ /* 0x000fc40008000000 */
[----:B------:R-:W-:Y:S02]  /*2e90*/  UIADD3.X UR27, UPT, UPT, UR4, 0x40004040, URZ, UP1, !UPT ;  /* 0x40004040041b7890 */ /* 0x000fe40008ffe4ff */
[----:B------:R-:W-:Y:S02]  /*2ea0*/  ULOP3.LUT UR14, UR14, 0x800000, URZ, 0xfc, !UPT ;  /* 0x008000000e0e7892 */ /* 0x000fe4000f8efcff */
[----:B------:R-:W-:Y:S02]  /*2eb0*/  UIADD3 UR11, UPT, UPT, UR8, 0x40, URZ ;  /* 0x00000040080b7890 */ /* 0x000fe4000fffe0ff */
[----:B------:R-:W-:Y:S02]  /*2ec0*/  UIADD3 UR22, UPT, UPT, UR8, 0x80, URZ ;  /* 0x0000008008167890 */ /* 0x000fe4000fffe0ff */
[----:B------:R-:W-:Y:S02]  /*2ed0*/  UIADD3.64 UR18, UPT, UPT, UR26, 0x100, URZ ;  /* 0x000001001a127897 */ /* 0x000fe4000fffe0ff */
[----:B------:R-:W-:-:S02]  /*2ee0*/  UIADD3 UR23, UPT, UPT, UR8, 0xc0, URZ ;  /* 0x000000c008177890 */ /* 0x000fc4000fffe0ff */
[----:B------:R-:W-:Y:S01]  /*2ef0*/  UIADD3.64 UR24, UPT, UPT, UR26, 0x200, URZ ;  /* 0x000002001a187897 */ /* 0x000fe2000fffe0ff */
[----:B------:R-:W-:Y:S01]  /*2f00*/  UMOV UR28, 0x0 ;  /* 0x00000000001c7882 */ /* 0x000fe20000000000 */
[----:B------:R-:W-:Y:S01]  /*2f10*/  UMOV UR29, 0x8108010 ;  /* 0x08108010001d7882 */ /* 0x000fe20000000000 */
[----:B------:R-:W-:Y:S01]  /*2f20*/  UMOV UR13, 0xc0004010 ;  /* 0xc0004010000d7882 */ /* 0x000fe20000000000 */
[----:B------:R-:W-:Y:S01]  /*2f30*/  UMOV UR15, 0x40004040 ;  /* 0x40004040000f7882 */ /* 0x000fe20000000000 */
[----:B------:R-:W-:Y:S01]  /*2f40*/  UMOV UR30, 0x0 ;  /* 0x00000000001e7882 */ /* 0x000fe20000000000 */
[----:B------:R-:W-:Y:S01]  /*2f50*/  UMOV UR31, 0x8108010 ;  /* 0x08108010001f7882 */ /* 0x000fe20000000000 */
[----:B------:R-:W-:Y:S01]  /*2f60*/  UMOV UR32, 0x0 ;  /* 0x0000000000207882 */ /* 0x000fe20000000000 */
[----:B------:R-:W-:Y:S01]  /*2f70*/  UMOV UR33, 0x8108010 ;  /* 0x0810801000217882 */ /* 0x000fe20000000000 */
[----:B------:R-:W-:Y:S01]  /*2f80*/  UMOV UR4, UR6 ;  /* 0x0000000600047c82 */ /* 0x000fe20008000000 */
[----:B------:R-:W-:Y:S01]  /*2f90*/  UMOV UR5, URZ ;  /* 0x000000ff00057c82 */ /* 0x000fe20008000000 */
[----:B------:R0:W-:Y:S01]  /*2fa0*/  UTCHMMA gdesc[UR14], gdesc[UR12], tmem[UR8], tmem[UR28], idesc[UR29], !UPT ;  /* 0x00ff1c0c0e0075ea */ /* 0x0001e2000f800008 */
[----:B------:R-:W-:Y:S01]  /*2fb0*/  UMOV UR34, 0x0 ;  /* 0x0000000000227882 */ /* 0x000fe20000000000 */
[----:B------:R-:W-:Y:S01]  /*2fc0*/  UMOV UR35, 0x8108010 ;  /* 0x0810801000237882 */ /* 0x000fe20000000000 */
[----:B------:R0:W-:Y:S01]  /*2fd0*/  UTCHMMA gdesc[UR26], gdesc[UR12], tmem[UR11], tmem[UR30], idesc[UR31], !UPT ;  /* 0x00ff1e0c1a0075ea */ /* 0x0001e2000f80000b */
[----:B------:R-:W-:Y:S01]  /*2fe0*/  UMOV UR4, UR4 ;  /* 0x0000000400047c82 */ /* 0x000fe20008000000 */
[----:B------:R0:W-:Y:S01]  /*2ff0*/  UTCHMMA gdesc[UR18], gdesc[UR12], tmem[UR22], tmem[UR32], idesc[UR33], !UPT ;  /* 0x00ff200c120075ea */ /* 0x0001e2000f800016 */
[----:B------:R0:W-:Y:S01]  /*3000*/  UTCHMMA gdesc[UR24], gdesc[UR12], tmem[UR23], tmem[UR34], idesc[UR35], !UPT ;  /* 0x00ff220c180075ea */ /* 0x0001e2000f800017 */
[----:B------:R0:W-:Y:S01]  /*3010*/  UTCBAR [UR4], URZ ;  /* 0x000000ff040073e9 */ /* 0x0001e200080000ff */
[----:B------:R-:W-:Y:S01]  /*3020*/  NOP ;  /* 0x0000000000007918 */ /* 0x000fe20000000000 */
.L_x_6:
[----:B0-----:R-:W-:Y:S01]  /*3030*/  UMOV UR4, URZ ;  /* 0x000000ff00047c82 */ /* 0x001fe20008000000 */
[----:B------:R-:W-:Y:S02]  /*3040*/  IMAD.SHL.U32 R245, R24, 0x10, RZ ;  /* 0x0000001018f57824 */ /* 0x000fe400078e00ff */
[----:B------:R-:W-:Y:S01]  /*3050*/  IMAD.SHL.U32 R247, R25, 0x10, RZ ;  /* 0x0000001019f77824 */ /* 0x000fe200078e00ff */
[----:B------:R-:W-:Y:S06]  /*3060*/  @!P3 BRA `(.L_x_7) ;  /* 0x000000140090b947 */ /* 0x000fec0003800000 */
[----:B------:R-:W-:Y:S02]  /*3070*/  UIADD3 UR5, UPT, UPT, UR9, 0x8800, URZ ;  /* 0x0000880009057890 */ /* 0x000fe4000fffe0ff */
[----:B------:R-:W-:Y:S02]  /*3080*/  ULOP3.LUT UR14, UR7, 0x800000, URZ, 0xfc, !UPT ;  /* 0x00800000070e7892 */ /* 0x000fe4000f8efcff */
[----:B------:R-:W-:Y:S02]  /*3090*/  USHF.R.U32.HI UR5, URZ, 0x4, UR5 ;  /* 0x00000004ff057899 */ /* 0x000fe40008011605 */
[----:B------:R-:W-:Y:S02]  /*30a0*/  UIADD3.64 UR22, UPT, UPT, UR16, 0x100, URZ ;  /* 0x0000010010167897 */ /* 0x000fe4000fffe0ff */
[----:B------:R-:W-:Y:S02]  /*30b0*/  USGXT.U32 UR12, UR5, 0xe ;  /* 0x0000000e050c789a */ /* 0x000fe40008000000 */
[----:B------:R-:W-:Y:S01]  /*30c0*/  UIADD3.64 UR24, UPT, UPT, UR16, 0x200, URZ ;  /* 0x0000020010187897 */ /* 0x000fe2000fffe0ff */
[----:B------:R-:W-:Y:S01]  /*30d0*/  UMOV UR11, 0x1 ;  /* 0x00000001000b7882 */ /* 0x000fe20000000000 */
[----:B------:R-:W-:Y:S01]  /*30e0*/  UMOV UR5, URZ ;  /* 0x000000ff00057c82 */ /* 0x000fe20008000000 */
[----:B------:R-:W-:-:S09]  /*30f0*/  UMOV UR13, 0xc0004010 ;  /* 0xc0004010000d7882 */ /* 0x000fd20000000000 */
.L_x_10:
[----:B------:R-:W-:Y:S01]  /*3100*/  USHF.L.U32 UR4, UR4, 0x1f, URZ ;  /* 0x0000001f04047899 */ /* 0x000fe200080006ff */
[----:B------:R-:W-:-:S04]  /*3110*/  IMAD.WIDE R4, R247, 0x2, R4 ;  /* 0x00000002f7047825 */ /* 0x000fc800078e0204 */
[----:B------:R-:W-:-:S04]  /*3120*/  IMAD.WIDE R6, R247, 0x2, R6 ;  /* 0x00000002f7067825 */ /* 0x000fc800078e0206 */
[----:B0-----:R-:W-:-:S04]  /*3130*/  IMAD.U32 R24, RZ, RZ, UR4 ;  /* 0x00000004ff187e24 */ /* 0x001fc8000f8e00ff */
[----:B------:R-:W0:Y:S02]  /*3140*/  SYNCS.PHASECHK.TRANS64.TRYWAIT P2, [UR6], R24 ;  /* 0x00000018ff0075a7 */ /* 0x000e240008041106 */
[----:B0-----:R-:W-:Y:S05]  /*3150*/  @!P2 BRA `(.L_x_8) ;  /* 0x0000007c0014a947 */ /* 0x001fea0003800000 */
.L_x_16:
[----:B------:R-:W-:Y:S01]  /*3160*/  ISETP.GT.AND P6, PT, R195, RZ, PT ;  /* 0x000000ffc300720c */ /* 0x000fe20003fc4270 */
[----:B------:R-:W-:Y:S01]  /*3170*/  IMAD.WIDE R48, R245, 0x2, R48 ;  /* 0x00000002f5307825 */ /* 0x000fe200078e0230 */
[----:B------:R-:W-:Y:S02]  /*3180*/  ISETP.GT.AND P2, PT, R195, 0x1, PT ;  /* 0x00000001c300780c */ /* 0x000fe40003f44270 */
[----:B------:R-:W-:Y:S01]  /*3190*/  PRMT R24, RZ, 0x7610, R24 ;  /* 0x00007610ff187816 */ /* 0x000fe20000000018 */
[C---:B------:R-:W-:Y:S01]  /*31a0*/  IMAD.WIDE R46, R245.reuse, 0x2, R46 ;  /* 0x00000002f52e7825 */ /* 0x040fe200078e022e */
[----:B------:R-:W-:Y:S02]  /*31b0*/  PRMT R156, RZ, 0x7610, R156 ;  /* 0x00007610ff9c7816 */ /* 0x000fe4000000009c */
[----:B------:R-:W-:Y:S01]  /*31c0*/  PRMT R158, RZ, 0x7610, R158 ;  /* 0x00007610ff9e7816 */ /* 0x000fe2000000009e */
[----:B------:R-:W-:Y:S01]  /*31d0*/  IMAD.WIDE R44, R245, 0x2, R44 ;  /* 0x00000002f52c7825 */ /* 0x000fe200078e022c */
[----:B------:R-:W-:-:S02]  /*31e0*/  PRMT R160, RZ, 0x7610, R160 ;  /* 0x00007610ffa07816 */ /* 0x000fc400000000a0 */
[----:B------:R-:W-:Y:S01]  /*31f0*/  PRMT R162, RZ, 0x7610, R162 ;  /* 0x00007610ffa27816 */ /* 0x000fe200000000a2 */
[C---:B------:R-:W-:Y:S01]  /*3200*/  IMAD.WIDE R42, R245.reuse, 0x2, R42 ;  /* 0x00000002f52a7825 */ /* 0x040fe200078e022a */
[----:B------:R-:W-:Y:S02]  /*3210*/  PRMT R164, RZ, 0x7610, R164 ;  /* 0x00007610ffa47816 */ /* 0x000fe400000000a4 */
[----:B------:R-:W-:Y:S01]  /*3220*/  PRMT R166, RZ, 0x7610, R166 ;  /* 0x00007610ffa67816 */ /* 0x000fe200000000a6 */
[----:B------:R-:W-:Y:S01]  /*3230*/  IMAD.WIDE R22, R245, 0x2, R22 ;  /* 0x00000002f5167825 */ /* 0x000fe200078e0216 */
[----:B------:R-:W-:Y:S01]  /*3240*/  PRMT R168, RZ, 0x7610, R168 ;  /* 0x00007610ffa87816 */ /* 0x000fe200000000a8 */
[----:B------:R-:W2:Y:S01]  /*3250*/  @P2 LDG.E.U16 R162, desc[UR20][R42.64] ;  /* 0x000000142aa22981 */ /* 0x000ea2000c1e1500 */
[----:B------:R-:W-:Y:S01]  /*3260*/  ISETP.GT.AND P4, PT, R195, 0x3, PT ;  /* 0x00000003c300780c */ /* 0x000fe20003f84270 */
[----:B------:R-:W-:Y:S01]  /*3270*/  IMAD.WIDE R20, R245, 0x2, R20 ;  /* 0x00000002f5147825 */ /* 0x000fe200078e0214 */
[C---:B------:R-:W-:Y:S01]  /*3280*/  ISETP.GT.AND P5, PT, R195.reuse, 0x4, PT ;  /* 0x00000004c300780c */ /* 0x040fe20003fa4270 */
[----:B------:R-:W3:Y:S01]  /*3290*/  @P6 LDG.E.U16 R160, desc[UR20][R22.64] ;  /* 0x0000001416a06981 */ /* 0x000ee2000c1e1500 */
[----:B------:R-:W-:Y:S01]  /*32a0*/  ISETP.GT.AND P3, PT, R195, 0x2, PT ;  /* 0x00000002c300780c */ /* 0x000fe20003f64270 */
[----:B------:R-:W-:-:S02]  /*32b0*/  IMAD.WIDE R16, R245, 0x2, R16 ;  /* 0x00000002f5107825 */ /* 0x000fc400078e0210 */
[----:B------:R-:W4:Y:S02]  /*32c0*/  @P6 LDG.E.U16 R158, desc[UR20][R20.64] ;  /* 0x00000014149e6981 */ /* 0x000f24000c1e1500 */
[C---:B------:R-:W-:Y:S02]  /*32d0*/  IMAD.WIDE R18, R245.reuse, 0x2, R18 ;  /* 0x00000002f5127825 */ /* 0x040fe400078e0212 */
[----:B------:R-:W5:Y:S02]  /*32e0*/  @P6 LDG.E.U16 R156, desc[UR20][R16.64] ;  /* 0x00000014109c6981 */ /* 0x000f64000c1e1500 */
[----:B------:R-:W-:Y:S02]  /*32f0*/  IMAD.WIDE R128, R245, 0x2, R128 ;  /* 0x00000002f5807825 */ /* 0x000fe400078e0280 */
[----:B------:R-:W2:Y:S01]  /*3300*/  @P6 LDG.E.U16 R24, desc[UR20][R18.64] ;  /* 0x0000001412186981 */ /* 0x000ea2000c1e1500 */
[----:B------:R-:W-:Y:S01]  /*3310*/  ISETP.GT.AND P6, PT, R195, 0x5, PT ;  /* 0x00000005c300780c */ /* 0x000fe20003fc4270 */
[----:B------:R-:W-:-:S02]  /*3320*/  IMAD.WIDE R126, R245, 0x2, R126 ;  /* 0x00000002f57e7825 */ /* 0x000fc400078e027e */
[----:B------:R-:W2:Y:S02]  /*3330*/  @P2 LDG.E.U16 R164, desc[UR20][R44.64] ;  /* 0x000000142ca42981 */ /* 0x000ea4000c1e1500 */
[C---:B------:R-:W-:Y:S02]  /*3340*/  IMAD.WIDE R124, R245.reuse, 0x2, R124 ;  /* 0x00000002f57c7825 */ /* 0x040fe400078e027c */
[----:B------:R-:W2:Y:S02]  /*3350*/  @P2 LDG.E.U16 R166, desc[UR20][R46.64] ;  /* 0x000000142ea62981 */ /* 0x000ea4000c1e1500 */
[----:B------:R-:W-:Y:S02]  /*3360*/  IMAD.WIDE R116, R245, 0x2, R116 ;  /* 0x00000002f5747825 */ /* 0x000fe400078e0274 */
[----:B------:R-:W2:Y:S01]  /*3370*/  @P2 LDG.E.U16 R168, desc[UR20][R48.64] ;  /* 0x0000001430a82981 */ /* 0x000ea2000c1e1500 */
[----:B------:R-:W-:Y:S01]  /*3380*/  ISETP.GT.AND P2, PT, R195, 0x6, PT ;  /* 0x00000006c300780c */ /* 0x000fe20003f44270 */
[----:B------:R-:W-:Y:S01]  /*3390*/  IMAD.WIDE R106, R245, 0x2, R106 ;  /* 0x00000002f56a7825 */ /* 0x000fe200078e026a */
[----:B------:R-:W-:-:S02]  /*33a0*/  PRMT R25, RZ, 0x7610, R25 ;  /* 0x00007610ff197816 */ /* 0x000fc40000000019 */
[----:B------:R-:W-:Y:S01]  /*33b0*/  PRMT R157, RZ, 0x7610, R157 ;  /* 0x00007610ff9d7816 */ /* 0x000fe2000000009d */
[C---:B------:R-:W-:Y:S01]  /*33c0*/  IMAD.WIDE R104, R245.reuse, 0x2, R104 ;  /* 0x00000002f5687825 */ /* 0x040fe200078e0268 */
[----:B------:R-:W-:Y:S02]  /*33d0*/  PRMT R159, RZ, 0x7610, R159 ;  /* 0x00007610ff9f7816 */ /* 0x000fe4000000009f */
        /* <DEDUP_REMOVED lines=10> */
[C---:B------:R-:W-:Y:S01]  /*3480*/  IMAD.WIDE R86, R245.reuse, 0x2, R86 ;  /* 0x00000002f5567825 */ /* 0x040fe200078e0256 */
[----:B------:R-:W-:Y:S01]  /*3490*/  PRMT R182, RZ, 0x7610, R182 ;  /* 0x00007610ffb67816 */ /* 0x000fe200000000b6 */
[----:B------:R-:W2:Y:S01]  /*34a0*/  @P5 LDG.E.U16 R169, desc[UR20][R88.64] ;  /* 0x0000001458a95981 */ /* 0x000ea2000c1e1500 */
[----:B------:R-:W-:Y:S01]  /*34b0*/  PRMT R184, RZ, 0x7610, R184 ;  /* 0x00007610ffb87816 */ /* 0x000fe200000000b8 */
[C---:B------:R-:W-:Y:S01]  /*34c0*/  IMAD.WIDE R84, R245.reuse, 0x2, R84 ;  /* 0x00000002f5547825 */ /* 0x040fe200078e0254 */
[----:B------:R-:W-:Y:S01]  /*34d0*/  PRMT R171, RZ, 0x7610, R171 ;  /* 0x00007610ffab7816 */ /* 0x000fe200000000ab */
[----:B------:R-:W3:Y:S01]  /*34e0*/  @P5 LDG.E.U16 R167, desc[UR20][R86.64] ;  /* 0x0000001456a75981 */ /* 0x000ee2000c1e1500 */
[----:B------:R-:W-:Y:S01]  /*34f0*/  PRMT R175, RZ, 0x7610, R175 ;  /* 0x00007610ffaf7816 */ /* 0x000fe200000000af */
[C---:B------:R-:W-:Y:S01]  /*3500*/  IMAD.WIDE R76, R245.reuse, 0x2, R76 ;  /* 0x00000002f54c7825 */ /* 0x040fe200078e024c */
[----:B------:R-:W-:Y:S01]  /*3510*/  PRMT R177, RZ, 0x7610, R177 ;  /* 0x00007610ffb17816 */ /* 0x000fe200000000b1 */
[----:B------:R-:W3:Y:S01]  /*3520*/  @P5 LDG.E.U16 R165, desc[UR20][R84.64] ;  /* 0x0000001454a55981 */ /* 0x000ee2000c1e1500 */
[----:B------:R-:W-:Y:S01]  /*3530*/  PRMT R179, RZ, 0x7610, R179 ;  /* 0x00007610ffb37816 */ /* 0x000fe200000000b3 */
[----:B------:R-:W-:-:S02]  /*3540*/  IMAD.WIDE R72, R245, 0x2, R72 ;  /* 0x00000002f5487825 */ /* 0x000fc400078e0248 */
[----:B------:R-:W3:Y:S02]  /*3550*/  @P5 LDG.E.U16 R163, desc[UR20][R76.64] ;  /* 0x000000144ca35981 */ /* 0x000ee4000c1e1500 */
[----:B------:R-:W-:-:S04]  /*3560*/  IMAD.WIDE R70, R245, 0x2, R70 ;  /* 0x00000002f5467825 */ /* 0x000fc800078e0246 */
[C---:B------:R-:W-:Y:S01]  /*3570*/  IMAD.WIDE R68, R245.reuse, 0x2, R68 ;  /* 0x00000002f5447825 */ /* 0x040fe200078e0244 */
[----:B------:R-:W3:Y:S03]  /*3580*/  @P4 LDG.E.U16 R159, desc[UR20][R70.64] ;  /* 0x00000014469f4981 */ /* 0x000ee6000c1e1500 */
[----:B------:R-:W-:Y:S01]  /*3590*/  IMAD.WIDE R66, R245, 0x2, R66 ;  /* 0x00000002f5427825 */ /* 0x000fe200078e0242 */
[----:B------:R-:W3:Y:S01]  /*35a0*/  @P4 LDG.E.U16 R157, desc[UR20][R68.64] ;  /* 0x00000014449d4981 */ /* 0x000ee2000c1e1500 */
[----:B------:R-:W-:Y:S02]  /*35b0*/  ISETP.GT.AND P5, PT, R195, 0x9, PT ;  /* 0x00000009c300780c */ /* 0x000fe40003fa4270 */
[C---:B------:R-:W-:Y:S01]  /*35c0*/  IMAD.WIDE R82, R245.reuse, 0x2, R82 ;  /* 0x00000002f5527825 */ /* 0x040fe200078e0252 */
[----:B------:R-:W3:Y:S03]  /*35d0*/  @P4 LDG.E.U16 R25, desc[UR20][R66.64] ;  /* 0x0000001442194981 */ /* 0x000ee6000c1e1500 */
[----:B------:R-:W-:Y:S01]  /*35e0*/  IMAD.WIDE R80, R245, 0x2, R80 ;  /* 0x00000002f5507825 */ /* 0x000fe200078e0250 */
[----:B------:R-:W3:Y:S01]  /*35f0*/  @P4 LDG.E.U16 R161, desc[UR20][R72.64] ;  /* 0x0000001448a14981 */ /* 0x000ee2000c1e1500 */
[----:B------:R-:W-:-:S02]  /*3600*/  ISETP.GT.AND P4, PT, R195, 0x8, PT ;  /* 0x00000008c300780c */ /* 0x000fc40003f84270 */
[C---:B------:R-:W-:Y:S01]  /*3610*/  IMAD.WIDE R78, R245.reuse, 0x2, R78 ;  /* 0x00000002f54e7825 */ /* 0x040fe200078e024e */
[----:B------:R-:W3:Y:S03]  /*3620*/  @P6 LDG.E.U16 R178, desc[UR20][R94.64] ;  /* 0x000000145eb26981 */ /* 0x000ee6000c1e1500 */
[C---:B------:R-:W-:Y:S01]  /*3630*/  IMAD.WIDE R74, R245.reuse, 0x2, R74 ;  /* 0x00000002f54a7825 */ /* 0x040fe200078e024a */
[----:B------:R-:W3:Y:S03]  /*3640*/  @P6 LDG.E.U16 R180, desc[UR20][R102.64] ;  /* 0x0000001466b46981 */ /* 0x000ee6000c1e1500 */
        /* <DEDUP_REMOVED lines=49> */
[----:B------:R-:W3:Y:S02]  /*3960*/  @P3 LDG.E.U16 R172, desc[UR20][R52.64] ;  /* 0x0000001434ac3981 */ /* 0x000ee4000c1e1500 */
[----:B------:R-:W-:-:S02]  /*3970*/  IMAD.WIDE R146, R245, 0x2, R146 ;  /* 0x00000002f5927825 */ /* 0x000fc400078e0292 */
[----:B------:R-:W3:Y:S01]  /*3980*/  @P3 LDG.E.U16 R170, desc[UR20][R50.64] ;  /* 0x0000001432aa3981 */ /* 0x000ee2000c1e1500 */
[----:B------:R-:W-:Y:S01]  /*3990*/  ISETP.GT.AND P3, PT, R195, 0x7, PT ;  /* 0x00000007c300780c */ /* 0x000fe20003f64270 */
[----:B------:R-:W-:Y:S02]  /*39a0*/  IMAD.WIDE R144, R245, 0x2, R144 ;  /* 0x00000002f5907825 */ /* 0x000fe400078e0290 */
[----:B------:R-:W3:Y:S01]  /*39b0*/  @P4 LDG.E.U16 R192, desc[UR20][R32.64] ;  /* 0x0000001420c04981 */ /* 0x000ee2000c1e1500 */
[----:B------:R-:W-:Y:S01]  /*39c0*/  ISETP.GT.AND P4, PT, R195, 0xc, PT ;  /* 0x0000000cc300780c */ /* 0x000fe20003f84270 */
[C---:B------:R-:W-:Y:S02]  /*39d0*/  IMAD.WIDE R142, R245.reuse, 0x2, R142 ;  /* 0x00000002f58e7825 */ /* 0x040fe400078e028e */
[----:B------:R-:W3:Y:S02]  /*39e0*/  @P5 LDG.E.U16 R202, desc[UR20][R34.64] ;  /* 0x0000001422ca5981 */ /* 0x000ee4000c1e1500 */
[----:B------:R-:W-:-:S02]  /*39f0*/  IMAD.WIDE R122, R245, 0x2, R122 ;  /* 0x00000002f57a7825 */ /* 0x000fc400078e027a */
[----:B------:R-:W3:Y:S02]  /*3a00*/  @P5 LDG.E.U16 R204, desc[UR20][R36.64] ;  /* 0x0000001424cc5981 */ /* 0x000ee4000c1e1500 */
[C---:B------:R-:W-:Y:S02]  /*3a10*/  IMAD.WIDE R134, R245.reuse, 0x2, R134 ;  /* 0x00000002f5867825 */ /* 0x040fe400078e0286 */
[----:B------:R-:W3:Y:S02]  /*3a20*/  @P5 LDG.E.U16 R206, desc[UR20][R38.64] ;  /* 0x0000001426ce5981 */ /* 0x000ee4000c1e1500 */
[----:B------:R-:W-:Y:S02]  /*3a30*/  IMAD.WIDE R132, R245, 0x2, R132 ;  /* 0x00000002f5847825 */ /* 0x000fe400078e0284 */
[----:B------:R-:W3:Y:S01]  /*3a40*/  @P5 LDG.E.U16 R208, desc[UR20][R40.64] ;  /* 0x0000001428d05981 */ /* 0x000ee2000c1e1500 */
[----:B------:R-:W-:Y:S01]  /*3a50*/  ISETP.GT.AND P5, PT, R195, 0xd, PT ;  /* 0x0000000dc300780c */ /* 0x000fe20003fa4270 */
[----:B------:R-:W-:-:S02]  /*3a60*/  IMAD.WIDE R130, R245, 0x2, R130 ;  /* 0x00000002f5827825 */ /* 0x000fc400078e0282 */
[----:B------:R-:W3:Y:S02]  /*3a70*/  @P6 LDG.E.U16 R210, desc[UR20][R58.64] ;  /* 0x000000143ad26981 */ /* 0x000ee4000c1e1500 */
[C---:B------:R-:W-:Y:S02]  /*3a80*/  IMAD.WIDE R118, R245.reuse, 0x2, R118 ;  /* 0x00000002f5767825 */ /* 0x040fe400078e0276 */
[----:B------:R-:W3:Y:S02]  /*3a90*/  @P6 LDG.E.U16 R212, desc[UR20][R60.64] ;  /* 0x000000143cd46981 */ /* 0x000ee4000c1e1500 */
[C---:B------:R-:W-:Y:S02]  /*3aa0*/  IMAD.WIDE R114, R245.reuse, 0x2, R114 ;  /* 0x00000002f5727825 */ /* 0x040fe400078e0272 */
[----:B------:R-:W3:Y:S02]  /*3ab0*/  @P6 LDG.E.U16 R214, desc[UR20][R62.64] ;  /* 0x000000143ed66981 */ /* 0x000ee4000c1e1500 */
[----:B------:R-:W-:-:S02]  /*3ac0*/  IMAD.WIDE R112, R245, 0x2, R112 ;  /* 0x00000002f5707825 */ /* 0x000fc400078e0270 */
[----:B------:R-:W3:Y:S01]  /*3ad0*/  @P6 LDG.E.U16 R216, desc[UR20][R64.64] ;  /* 0x0000001440d86981 */ /* 0x000ee2000c1e1500 */
[----:B------:R-:W-:Y:S01]  /*3ae0*/  ISETP.GT.AND P6, PT, R195, 0xe, PT ;  /* 0x0000000ec300780c */ /* 0x000fe20003fc4270 */
[C---:B------:R-:W-:Y:S02]  /*3af0*/  IMAD.WIDE R110, R245.reuse, 0x2, R110 ;  /* 0x00000002f56e7825 */ /* 0x040fe400078e026e */
[----:B------:R-:W3:Y:S02]  /*3b00*/  @P2 LDG.E.U16 R189, desc[UR20][R74.64] ;  /* 0x000000144abd2981 */ /* 0x000ee4000c1e1500 */
[C---:B------:R-:W-:Y:S02]  /*3b10*/  IMAD.WIDE R108, R245.reuse, 0x2, R108 ;  /* 0x00000002f56c7825 */ /* 0x040fe400078e026c */
[----:B------:R-:W3:Y:S02]  /*3b20*/  @P2 LDG.E.U16 R191, desc[UR20][R78.64] ;  /* 0x000000144ebf2981 */ /* 0x000ee4000c1e1500 */
[----:B------:R-:W-:-:S02]  /*3b30*/  IMAD.WIDE R100, R245, 0x2, R100 ;  /* 0x00000002f5647825 */ /* 0x000fc400078e0264 */
[----:B------:R-:W3:Y:S02]  /*3b40*/  @P2 LDG.E.U16 R193, desc[UR20][R80.64] ;  /* 0x0000001450c12981 */ /* 0x000ee4000c1e1500 */
[----:B------:R-:W-:Y:S02]  /*3b50*/  IMAD.WIDE R98, R245, 0x2, R98 ;  /* 0x00000002f5627825 */ /* 0x000fe400078e0262 */
[----:B------:R-:W3:Y:S01]  /*3b60*/  @P2 LDG.E.U16 R203, desc[UR20][R82.64] ;  /* 0x0000001452cb2981 */ /* 0x000ee2000c1e1500 */
[----:B------:R-:W-:Y:S01]  /*3b70*/  ISETP.GT.AND P2, PT, R195, 0xf, PT ;  /* 0x0000000fc300780c */ /* 0x000fe20003f44270 */
[C---:B------:R-:W-:Y:S01]  /*3b80*/  IMAD.WIDE R96, R245.reuse, 0x2, R96 ;  /* 0x00000002f5607825 */ /* 0x040fe200078e0260 */
[----:B------:R-:W-:Y:S02]  /*3b90*/  PRMT R205, RZ, 0x7610, R205 ;  /* 0x00007610ffcd7816 */ /* 0x000fe400000000cd */
[----:B------:R-:W-:Y:S01]  /*3ba0*/  PRMT R207, RZ, 0x7610, R207 ;  /* 0x00007610ffcf7816 */ /* 0x000fe200000000cf */
[----:B------:R-:W-:Y:S01]  /*3bb0*/  IMAD.WIDE R92, R245, 0x2, R92 ;  /* 0x00000002f55c7825 */ /* 0x000fe200078e025c */
[----:B------:R-:W-:-:S02]  /*3bc0*/  PRMT R209, RZ, 0x7610, R209 ;  /* 0x00007610ffd17816 */ /* 0x000fc400000000d1 */
        /* <DEDUP_REMOVED lines=13> */
[----:B------:R-:W-:Y:S01]  /*3ca0*/  IMAD.WIDE R120, R245, 0x2, R120 ;  /* 0x00000002f5787825 */ /* 0x000fe200078e0278 */
        /* <DEDUP_REMOVED lines=21> */
[----:B------:R-:W-:Y:S02]  /*3e00*/  IMAD.WIDE R2, R247, 0x2, R2 ;  /* 0x00000002f7027825 */ /* 0x000fe400078e0202 */
[----:B------:R-:W3:Y:S04]  /*3e10*/  @P3 LDG.E.U16 R183, desc[UR20][R136.64] ;  /* 0x0000001488b73981 */ /* 0x000ee8000c1e1500 */
        /* <DEDUP_REMOVED lines=9> */
[----:B------:R-:W3:Y:S01]  /*3eb0*/  @P2 LDG.E.U16 R227, desc[UR20][R146.64] ;  /* 0x0000001492e32981 */ /* 0x000ee2000c1e1500 */
[----:B------:R-:W-:Y:S01]  /*3ec0*/  BAR.SYNC.DEFER_BLOCKING 0x0 ;  /* 0x0000000000007b1d */ /* 0x000fe20000010000 */
[----:B------:R-:W-:-:S02]  /*3ed0*/  ISETP.GE.AND P4, PT, R0, R195, PT ;  /* 0x000000c30000720c */ /* 0x000fc40003f86270 */
[----:B------:R-:W-:Y:S02]  /*3ee0*/  PRMT R229, RZ, 0x7610, R229 ;  /* 0x00007610ffe57816 */ /* 0x000fe400000000e5 */
[----:B------:R-:W-:Y:S02]  /*3ef0*/  PRMT R231, RZ, 0x7610, R231 ;  /* 0x00007610ffe77816 */ /* 0x000fe400000000e7 */
[----:B------:R-:W-:Y:S02]  /*3f00*/  PRMT R233, RZ, 0x7610, R233 ;  /* 0x00007610ffe97816 */ /* 0x000fe400000000e9 */
[----:B------:R-:W-:Y:S02]  /*3f10*/  PRMT R235, RZ, 0x7610, R235 ;  /* 0x00007610ffeb7816 */ /* 0x000fe400000000eb */
[----:B------:R-:W-:Y:S02]  /*3f20*/  PRMT R237, RZ, 0x7610, R237 ;  /* 0x00007610ffed7816 */ /* 0x000fe400000000ed */
[----:B------:R-:W-:-:S02]  /*3f30*/  PRMT R239, RZ, 0x7610, R239 ;  /* 0x00007610ffef7816 */ /* 0x000fc400000000ef */
[----:B------:R-:W-:Y:S02]  /*3f40*/  PRMT R241, RZ, 0x7610, R241 ;  /* 0x00007610fff17816 */ /* 0x000fe400000000f1 */
[----:B------:R-:W-:Y:S01]  /*3f50*/  PRMT R243, RZ, 0x7610, R243 ;  /* 0x00007610fff37816 */ /* 0x000fe200000000f3 */
[----:B------:R-:W3:Y:S04]  /*3f60*/  @!P4 LDG.E.U16 R229, desc[UR20][R90.64] ;  /* 0x000000145ae5c981 */ /* 0x000ee8000c1e1500 */
[----:B------:R-:W3:Y:S04]  /*3f70*/  @!P4 LDG.E.U16 R231, desc[UR20][R14.64] ;  /* 0x000000140ee7c981 */ /* 0x000ee8000c1e1500 */
[----:B------:R-:W3:Y:S04]  /*3f80*/  @!P4 LDG.E.U16 R233, desc[UR20][R12.64] ;  /* 0x000000140ce9c981 */ /* 0x000ee8000c1e1500 */
[----:B------:R-:W3:Y:S04]  /*3f90*/  @!P4 LDG.E.U16 R235, desc[UR20][R10.64] ;  /* 0x000000140aebc981 */ /* 0x000ee8000c1e1500 */
[----:B------:R-:W3:Y:S04]  /*3fa0*/  @!P4 LDG.E.U16 R237, desc[UR20][R8.64] ;  /* 0x0000001408edc981 */ /* 0x000ee8000c1e1500 */
[----:B------:R-:W3:Y:S04]  /*3fb0*/  @!P4 LDG.E.U16 R239, desc[UR20][R6.64] ;  /* 0x0000001406efc981 */ /* 0x000ee8000c1e1500 */
[----:B------:R-:W3:Y:S04]  /*3fc0*/  @!P4 LDG.E.U16 R241, desc[UR20][R4.64] ;  /* 0x0000001404f1c981 */ /* 0x000ee8000c1e1500 */
[----:B------:R-:W3:Y:S04]  /*3fd0*/  @!P4 LDG.E.U16 R243, desc[UR20][R2.64] ;  /* 0x0000001402f3c981 */ /* 0x000ee8000c1e1500 */
[----:B--2---:R0:W-:Y:S04]  /*3fe0*/  STS.U16 [R149+UR9+0x4000], R24 ;  /* 0x0040001895007988 */ /* 0x0041e80008000409 */
[----:B-----5:R0:W-:Y:S04]  /*3ff0*/  STS.U16 [R149+UR9+0x5000], R156 ;  /* 0x0050009c95007988 */ /* 0x0201e80008000409 */
[----:B----4-:R0:W-:Y:S04]  /*4000*/  STS.U16 [R149+UR9+0x6000], R158 ;  /* 0x0060009e95007988 */ /* 0x0101e80008000409 */
[----:B---3--:R0:W-:Y:S01]  /*4010*/  STS.U16 [R149+UR9+0x7000], R160 ;  /* 0x007000a095007988 */ /* 0x0081e20008000409 */
[----:B------:R-:W-:-:S04]  /*4020*/  ULEA UR6, UR11, UR9, 0x3 ;  /* 0x000000090b067291 */ /* 0x000fc8000f8e18ff */
[----:B------:R-:W-:Y:S01]  /*4030*/  UIADD3 UR6, UPT, UPT, UR6, 0x9000, URZ ;  /* 0x0000900006067890 */ /* 0x000fe2000fffe0ff */
        /* <DEDUP_REMOVED lines=68> */
[----:B------:R1:W-:Y:S06]  /*4480*/  MEMBAR.ALL.CTA ;  /* 0x0000000000007992 */ /* 0x0003ec0000008000 */
[----:B-1----:R-:W1:Y:S02]  /*4490*/  FENCE.VIEW.ASYNC.S ;  /* 0x00000000000073c6 */ /* 0x002e640000000000 */
[----:B-1----:R-:W-:Y:S06]  /*44a0*/  BAR.SYNC.DEFER_BLOCKING 0x0 ;  /* 0x0000000000007b1d */ /* 0x002fec0000010000 */
[----:B------:R-:W-:Y:S05]  /*44b0*/  @P0 BRA `(.L_x_9) ;  /* 0x0000000000500947 */ /* 0x000fea0003800000 */
[----:B------:R-:W-:Y:S02]  /*44c0*/  UIADD3 UR26, UPT, UPT, UR8, 0x40, URZ ;  /* 0x00000040081a7890 */ /* 0x000fe4000fffe0ff */
[----:B------:R-:W-:Y:S02]  /*44d0*/  UIADD3 UR27, UPT, UPT, UR8, 0x80, URZ ;  /* 0x00000080081b7890 */ /* 0x000fe4000fffe0ff */
[----:B------:R-:W-:Y:S01]  /*44e0*/  UIADD3 UR32, UPT, UPT, UR8, 0xc0, URZ ;  /* 0x000000c008207890 */ /* 0x000fe2000fffe0ff */
[----:B------:R-:W-:Y:S01]  /*44f0*/  UMOV UR18, 0x0 ;  /* 0x0000000000127882 */ /* 0x000fe20000000000 */
[----:B------:R-:W-:Y:S01]  /*4500*/  UMOV UR19, 0x8108010 ;  /* 0x0810801000137882 */ /* 0x000fe20000000000 */
[----:B------:R-:W-:Y:S01]  /*4510*/  UMOV UR15, 0x40004040 ;  /* 0x40004040000f7882 */ /* 0x000fe20000000000 */
[----:B------:R-:W-:Y:S01]  /*4520*/  UMOV UR28, 0x0 ;  /* 0x00000000001c7882 */ /* 0x000fe20000000000 */
[----:B------:R-:W-:Y:S01]  /*4530*/  UMOV UR29, 0x8108010 ;  /* 0x08108010001d7882 */ /* 0x000fe20000000000 */
[----:B------:R-:W-:Y:S01]  /*4540*/  UMOV UR30, 0x0 ;  /* 0x00000000001e7882 */ /* 0x000fe20000000000 */
[----:B------:R-:W-:Y:S01]  /*4550*/  UMOV UR31, 0x8108010 ;  /* 0x08108010001f7882 */ /* 0x000fe20000000000 */
[----:B------:R-:W-:Y:S01]  /*4560*/  UMOV UR7, URZ ;  /* 0x000000ff00077c82 */ /* 0x000fe20008000000 */
[----:B------:R1:W-:Y:S01]  /*4570*/  UTCHMMA gdesc[UR14], gdesc[UR12], tmem[UR8], tmem[UR18], idesc[UR19], UPT ;  /* 0x00ff120c0e0075ea */ /* 0x0003e2000b800008 */
[----:B------:R-:W-:Y:S01]  /*4580*/  UMOV UR34, 0x0 ;  /* 0x0000000000227882 */ /* 0x000fe20000000000 */
[----:B------:R-:W-:Y:S01]  /*4590*/  UMOV UR35, 0x8108010 ;  /* 0x0810801000237882 */ /* 0x000fe20000000000 */
[----:B------:R1:W-:Y:S01]  /*45a0*/  UTCHMMA gdesc[UR16], gdesc[UR12], tmem[UR26], tmem[UR28], idesc[UR29], UPT ;  /* 0x00ff1c0c100075ea */ /* 0x0003e2000b80001a */
[----:B------:R-:W-:Y:S01]  /*45b0*/  UMOV UR4, UR6 ;  /* 0x0000000600047c82 */ /* 0x000fe20008000000 */
[----:B------:R1:W-:Y:S01]  /*45c0*/  UTCHMMA gdesc[UR22], gdesc[UR12], tmem[UR27], tmem[UR30], idesc[UR31], UPT ;  /* 0x00ff1e0c160075ea */ /* 0x0003e2000b80001b */
[----:B------:R1:W-:Y:S01]  /*45d0*/  UTCHMMA gdesc[UR24], gdesc[UR12], tmem[UR32], tmem[UR34], idesc[UR35], UPT ;  /* 0x00ff220c180075ea */ /* 0x0003e2000b800020 */
[----:B------:R1:W-:Y:S01]  /*45e0*/  UTCBAR [UR4], URZ ;  /* 0x000000ff040073e9 */ /* 0x0003e200080000ff */
[----:B------:R-:W-:Y:S01]  /*45f0*/  NOP ;  /* 0x0000000000007918 */ /* 0x000fe20000000000 */
.L_x_9:
[----:B------:R-:W-:Y:S01]  /*4600*/  UIADD3 UR11, UPT, UPT, UR11, 0x1, URZ ;  /* 0x000000010b0b7890 */ /* 0x000fe2000fffe0ff */
[----:B------:R-:W-:Y:S02]  /*4610*/  VIADD R155, R155, 0xffffffff ;  /* 0xffffffff9b9b7836 */ /* 0x000fe40000000000 */
[----:B------:R-:W-:Y:S01]  /*4620*/  VIADD R195, R195, 0xfffffff0 ;  /* 0xfffffff0c3c37836 */ /* 0x000fe20000000000 */
[----:B------:R-:W-:Y:S02]  /*4630*/  UISETP.GT.AND UP1, UPT, UR11, 0x1, UPT ;  /* 0x000000010b00788c */ /* 0x000fe4000bf24270 */
[----:B------:R-:W-:Y:S02]  /*4640*/  ISETP.NE.U32.AND P2, PT, R155, RZ, PT ;  /* 0x000000ff9b00720c */ /* 0x000fe40003f45070 */
[----:B-1----:R-:W-:Y:S02]  /*4650*/  USEL UR4, URZ, 0x1, !UP1 ;  /* 0x00000001ff047887 */ /* 0x002fe4000c800000 */
[----:B------:R-:W-:-:S02]  /*4660*/  USEL UR11, UR11, URZ, !UP1 ;  /* 0x000000ff0b0b7287 */ /* 0x000fc4000c800000 */
[----:B------:R-:W-:-:S03]  /*4670*/  ULOP3.LUT UR7, UR5, UR4, URZ, 0x3c, !UPT ;  /* 0x0000000405077292 */ /* 0x000fc6000f8e3cff */
[----:B------:R-:W-:-:S04]  /*4680*/  UMOV UR4, UR5 ;  /* 0x0000000500047c82 */ /* 0x000fc80008000000 */
[----:B------:R-:W-:Y:S01]  /*4690*/  UMOV UR5, UR7 ;  /* 0x0000000700057c82 */ /* 0x000fe20008000000 */
[----:B------:R-:W-:Y:S05]  /*46a0*/  @P2 BRA `(.L_x_10) ;  /* 0xffffffe800942947 */ /* 0x000fea000383ffff */
.L_x_7:
[----:B------:R-:W-:-:S13]  /*46b0*/  ISETP.GE.AND P0, PT, R173, 0x10, PT ;  /* 0x00000010ad00780c */ /* 0x000fda0003f06270 */
[----:B------:R-:W-:Y:S05]  /*46c0*/  @!P0 BRA `(.L_x_11) ;  /* 0x0000000000108947 */ /* 0x000fea0003800000 */
[----:B------:R-:W-:-:S06]  /*46d0*/  USHF.L.U32 UR4, UR4, 0x1f, URZ ;  /* 0x0000001f04047899 */ /* 0x000fcc00080006ff */
[----:B------:R-:W-:-:S04]  /*46e0*/  IMAD.U32 R0, RZ, RZ, UR4 ;  /* 0x00000004ff007e24 */ /* 0x000fc8000f8e00ff */
[----:B------:R-:W1:Y:S02]  /*46f0*/  SYNCS.PHASECHK.TRANS64.TRYWAIT P0, [UR6], R0 ;  /* 0x00000000ff0075a7 */ /* 0x000e640008001106 */
[----:B-1----:R-:W-:Y:S05]  /*4700*/  @!P0 BRA `(.L_x_12) ;  /* 0x0000006400b48947 */ /* 0x002fea0003800000 */
.L_x_11:
[----:B------:R-:W-:Y:S08]  /*4710*/  BAR.SYNC.DEFER_BLOCKING 0x0 ;  /* 0x0000000000007b1d */ /* 0x000ff00000010000 */
[----:B0-----:R-:W0:Y:S01]  /*4720*/  LDC R201, c[0x0][0x3b4] ;  /* 0x0000ed00ffc97b82 */ /* 0x001e220000000800 */
[----:B------:R-:W1:Y:S01]  /*4730*/  LDCU.128 UR4, c[0x0][0x390] ;  /* 0x00007200ff0477ac */ /* 0x000e620008000c00 */
[----:B------:R-:W2:Y:S01]  /*4740*/  LDCU.64 UR34, c[0x0][0x398] ;  /* 0x00007300ff2277ac */ /* 0x000ea20008000a00 */
[----:B------:R-:W3:Y:S01]  /*4750*/  LDCU UR32, c[0x0][0x3b8] ;  /* 0x00007700ff2077ac */ /* 0x000ee20008000800 */
[----:B------:R-:W4:Y:S01]  /*4760*/  LDCU.64 UR14, c[0x0][0x398] ;  /* 0x00007300ff0e77ac */ /* 0x000f220008000a00 */
[----:B------:R-:W5:Y:S01]  /*4770*/  LDCU.64 UR12, c[0x0][0x398] ;  /* 0x00007300ff0c77ac */ /* 0x000f620008000a00 */
[----:B------:R-:W1:Y:S02]  /*4780*/  @!P1 SYNCS.CCTL.IV [UR9+0x9000] ;  /* 0x00900000ff0099b1 */ /* 0x000e640008000009 */
[----:B-1----:R-:W-:Y:S06]  /*4790*/  BAR.SYNC.DEFER_BLOCKING 0x0 ;  /* 0x0000000000007b1d */ /* 0x002fec0000010000 */
[----:B------:R-:W1:Y:S01]  /*47a0*/  LDCU.64 UR30, c[0x0][0x398] ;  /* 0x00007300ff1e77ac */ /* 0x000e620008000a00 */
[----:B------:R-:W1:Y:S01]  /*47b0*/  LDTM.x64 R16, tmem[UR10] ;  /* 0x0000000a001079ee */ /* 0x000e620008340000 */
[----:B------:R-:W0:Y:S01]  /*47c0*/  LDTM.x64 R132, tmem[UR10+0x40] ;  /* 0x0000400a008479ee */ /* 0x000e220008340000 */
[----:B------:R-:W-:Y:S01]  /*47d0*/  ISETP.GE.AND P0, PT, R200, UR6, PT ;  /* 0x00000006c8007c0c */ /* 0x000fe2000bf06270 */
[----:B---3--:R-:W-:Y:S01]  /*47e0*/  IMAD R203, R196, UR32, RZ ;  /* 0x00000020c4cb7c24 */ /* 0x008fe2000f8e02ff */
[----:B------:R-:W3:Y:S01]  /*47f0*/  LDCU.64 UR28, c[0x0][0x398] ;  /* 0x00007300ff1c77ac */ /* 0x000ee20008000a00 */
[----:B------:R-:W0:Y:S01]  /*4800*/  LDCU.64 UR26, c[0x0][0x398] ;  /* 0x00007300ff1a77ac */ /* 0x000e220008000a00 */
[----:B------:R-:W0:Y:S01]  /*4810*/  LDCU.64 UR24, c[0x0][0x398] ;  /* 0x00007300ff1877ac */ /* 0x000e220008000a00 */
[----:B------:R-:W0:Y:S01]  /*4820*/  @!P1 SYNCS.CCTL.IV [UR9+0x9008] ;  /* 0x00900800ff0099b1 */ /* 0x000e220008000009 */
[----:B------:R-:W0:Y:S01]  /*4830*/  LDCU.64 UR22, c[0x0][0x398] ;  /* 0x00007300ff1677ac */ /* 0x000e220008000a00 */
[----:B------:R-:W0:Y:S01]  /*4840*/  LDCU.64 UR18, c[0x0][0x398] ;  /* 0x00007300ff1277ac */ /* 0x000e220008000a00 */
[----:B-1----:R-:W-:Y:S01]  /*4850*/  IMAD.MOV.U32 R215, RZ, RZ, R68 ;  /* 0x000000ffffd77224 */ /* 0x002fe200078e0044 */
[----:B------:R-:W-:Y:S01]  /*4860*/  STL.64 [R1], R28 ;  /* 0x0000001c01007387 */ /* 0x000fe20000100a00 */
[----:B------:R-:W-:Y:S01]  /*4870*/  IMAD.MOV.U32 R214, RZ, RZ, R69 ;  /* 0x000000ffffd67224 */ /* 0x000fe200078e0045 */
[----:B------:R-:W1:Y:S01]  /*4880*/  LDCU.64 UR16, c[0x0][0x398] ;  /* 0x00007300ff1077ac */ /* 0x000e620008000a00 */
[----:B------:R-:W-:Y:S01]  /*4890*/  IMAD.MOV.U32 R213, RZ, RZ, R70 ;  /* 0x000000ffffd57224 */ /* 0x000fe200078e0046 */
[----:B------:R0:W-:Y:S01]  /*48a0*/  STL [R1+0x8], R30 ;  /* 0x0000081e01007387 */ /* 0x0001e20000100800 */
[----:B------:R-:W-:Y:S01]  /*48b0*/  IMAD.MOV.U32 R212, RZ, RZ, R71 ;  /* 0x000000ffffd47224 */ /* 0x000fe200078e0047 */
[----:B------:R-:W0:Y:S01]  /*48c0*/  LDCU UR58, c[0x0][0x398] ;  /* 0x00007300ff3a77ac */ /* 0x000e220008000800 */
[----:B------:R-:W-:-:S02]  /*48d0*/  IMAD.MOV.U32 R211, RZ, RZ, R72 ;  /* 0x000000ffffd37224 */ /* 0x000fc400078e0048 */
[----:B------:R-:W-:Y:S01]  /*48e0*/  IMAD.MOV.U32 R210, RZ, RZ, R73 ;  /* 0x000000ffffd27224 */ /* 0x000fe200078e0049 */
[----:B------:R-:W0:Y:S01]  /*48f0*/  LDCU UR42, c[0x0][0x398] ;  /* 0x00007300ff2a77ac */ /* 0x000e220008000800 */
[----:B------:R-:W-:Y:S02]  /*4900*/  IMAD.MOV.U32 R209, RZ, RZ, R74 ;  /* 0x000000ffffd17224 */ /* 0x000fe400078e004a */
[----:B------:R-:W-:Y:S01]  /*4910*/  IMAD.MOV.U32 R208, RZ, RZ, R75 ;  /* 0x000000ffffd07224 */ /* 0x000fe200078e004b */
[----:B------:R-:W0:Y:S01]  /*4920*/  LDCU UR57, c[0x0][0x398] ;  /* 0x00007300ff3977ac */ /* 0x000e220008000800 */
[----:B------:R-:W-:Y:S02]  /*4930*/  IMAD.MOV.U32 R207, RZ, RZ, R76 ;  /* 0x000000ffffcf7224 */ /* 0x000fe400078e004c */
[----:B------:R-:W-:Y:S01]  /*4940*/  IMAD.MOV.U32 R206, RZ, RZ, R77 ;  /* 0x000000ffffce7224 */ /* 0x000fe200078e004d */
[----:B------:R-:W0:Y:S01]  /*4950*/  LDCU UR53, c[0x0][0x398] ;  /* 0x00007300ff3577ac */ /* 0x000e220008000800 */
[----:B------:R-:W-:-:S02]  /*4960*/  IMAD.MOV.U32 R205, RZ, RZ, R78 ;  /* 0x000000ffffcd7224 */ /* 0x000fc400078e004e */
[----:B------:R-:W-:Y:S01]  /*4970*/  IMAD.MOV.U32 R204, RZ, RZ, R79 ;  /* 0x000000ffffcc7224 */ /* 0x000fe200078e004f */
[----:B------:R-:W0:Y:S01]  /*4980*/  LDCU UR39, c[0x0][0x398] ;  /* 0x00007300ff2777ac */ /* 0x000e220008000800 */
[----:B------:R-:W1:Y:S01]  /*4990*/  LDTM.x64 R68, tmem[UR10+0x80] ;  /* 0x0000800a004479ee */ /* 0x000e620008340000 */
[----:B------:R-:W-:Y:S02]  /*49a0*/  IMAD.MOV.U32 R15, RZ, RZ, R21 ;  /* 0x000000ffff0f7224 */ /* 0x000fe400078e0015 */
[----:B------:R-:W-:Y:S01]  /*49b0*/  IMAD.MOV.U32 R14, RZ, RZ, R20 ;  /* 0x000000ffff0e7224 */ /* 0x000fe200078e0014 */
[----:B------:R-:W1:Y:S01]  /*49c0*/  LDCU UR41, c[0x0][0x398] ;  /* 0x00007300ff2977ac */ /* 0x000e620008000800 */
[----:B------:R-:W-:Y:S02]  /*49d0*/  IMAD.MOV.U32 R13, RZ, RZ, R19 ;  /* 0x000000ffff0d7224 */ /* 0x000fe400078e0013 */
[----:B------:R-:W-:Y:S01]  /*49e0*/  IMAD.MOV.U32 R12, RZ, RZ, R18 ;  /* 0x000000ffff0c7224 */ /* 0x000fe200078e0012 */
[----:B------:R-:W-:Y:S01]  /*49f0*/  F2FP.F16.F32.PACK_AB R0, R15, R14 ;  /* 0x0000000e0f00723e */ /* 0x000fe200000000ff */
[----:B------:R-:W-:Y:S01]  /*4a00*/  IMAD.MOV.U32 R11, RZ, RZ, R17 ;  /* 0x000000ffff0b7224 */ /* 0x000fe200078e0011 */
[----:B------:R-:W2:Y:S01]  /*4a10*/  LDCU UR51, c[0x0][0x398] ;  /* 0x00007300ff3377ac */ /* 0x000ea20008000800 */
[----:B------:R-:W-:Y:S01]  /*4a20*/  IMAD.MOV.U32 R10, RZ, RZ, R16 ;  /* 0x000000ffff0a7224 */ /* 0x000fe200078e0010 */
[----:B------:R-:W-:Y:S01]  /*4a30*/  F2FP.F16.F32.PACK_AB R2, R13, R12 ;  /* 0x0000000c0d02723e */ /* 0x000fe200000000ff */
[----:B------:R-:W-:Y:S01]  /*4a40*/  IMAD.MOV.U32 R9, RZ, RZ, R27 ;  /* 0x000000ffff097224 */ /* 0x000fe200078e001b */
[----:B------:R-:W2:Y:S01]  /*4a50*/  LDCU UR38, c[0x0][0x398] ;  /* 0x00007300ff2677ac */ /* 0x000ea20008000800 */
[----:B------:R-:W-:Y:S01]  /*4a60*/  IMAD.MOV.U32 R8, RZ, RZ, R26 ;  /* 0x000000ffff087224 */ /* 0x000fe200078e001a */
[----:B------:R-:W-:Y:S01]  /*4a70*/  F2FP.F16.F32.PACK_AB R3, R11, R10 ;  /* 0x0000000a0b03723e */ /* 0x000fe200000000ff */
[----:B------:R-:W-:Y:S01]  /*4a80*/  IMAD.MOV.U32 R7, RZ, RZ, R25 ;  /* 0x000000ffff077224 */ /* 0x000fe200078e0019 */
[----:B0-----:R-:W-:Y:S01]  /*4a90*/  F2FP.F16.F32.PACK_AB R143, R143, R9 ;  /* 0x000000098f8f723e */ /* 0x001fe200000000ff */
[----:B------:R-:W-:Y:S01]  /*4aa0*/  IMAD.MOV.U32 R6, RZ, RZ, R24 ;  /* 0x000000ffff067224 */ /* 0x000fe200078e0018 */
[----:B------:R-:W-:Y:S01]  /*4ab0*/  F2FP.F16.F32.PACK_AB R142, R142, R8 ;  /* 0x000000088e8e723e */ /* 0x000fe200000000ff */
[----:B------:R-:W-:Y:S01]  /*4ac0*/  IMAD.MOV.U32 R5, RZ, RZ, R23 ;  /* 0x000000ffff057224 */ /* 0x000fe200078e0017 */
[----:B------:R-:W-:Y:S01]  /*4ad0*/  F2FP.F16.F32.PACK_AB R141, R141, R7 ;  /* 0x000000078d8d723e */ /* 0x000fe200000000ff */
[----:B------:R-:W-:Y:S01]  /*4ae0*/  IMAD.MOV.U32 R4, RZ, RZ, R22 ;  /* 0x000000ffff047224 */ /* 0x000fe200078e0016 */
[----:B-1----:R-:W-:Y:S01]  /*4af0*/  F2FP.F16.F32.PACK_AB R72, R72, R136 ;  /* 0x000000884848723e */ /* 0x002fe200000000ff */
[----:B------:R-:W-:Y:S01]  /*4b00*/  IMAD.MOV.U32 R252, RZ, RZ, R31 ;  /* 0x000000fffffc7224 */ /* 0x000fe200078e001f */
[----:B------:R-:W3:Y:S01]  /*4b10*/  LDL.LU R136, [R1+0x4] ;  /* 0x0000040001887983 */ /* 0x000ee20000300800 */
[----:B------:R-:W-:Y:S01]  /*4b20*/  IMAD.MOV.U32 R251, RZ, RZ, R32 ;  /* 0x000000fffffb7224 */ /* 0x000fe200078e0020 */
[----:B------:R-:W-:Y:S01]  /*4b30*/  F2FP.F16.F32.PACK_AB R140, R140, R6 ;  /* 0x000000068c8c723e */ /* 0x000fe200000000ff */
[----:B------:R-:W-:Y:S01]  /*4b40*/  IMAD.MOV.U32 R250, RZ, RZ, R33 ;  /* 0x000000fffffa7224 */ /* 0x000fe200078e0021 */
[----:B------:R-:W-:Y:S01]  /*4b50*/  F2FP.F16.F32.PACK_AB R139, R139, R5 ;  /* 0x000000058b8b723e */ /* 0x000fe200000000ff */
[----:B------:R-:W-:Y:S01]  /*4b60*/  IMAD.MOV.U32 R249, RZ, RZ, R34 ;  /* 0x000000fffff97224 */ /* 0x000fe200078e0022 */
[----:B------:R-:W-:Y:S01]  /*4b70*/  F2FP.F16.F32.PACK_AB R138, R138, R4 ;  /* 0x000000048a8a723e */ /* 0x000fe200000000ff */
[----:B------:R-:W-:Y:S01]  /*4b80*/  IMAD.MOV.U32 R248, RZ, RZ, R35 ;  /* 0x000000fffff87224 */ /* 0x000fe200078e0023 */
[----:B------:R-:W0:Y:S01]  /*4b90*/  LDCU UR54, c[0x0][0x398] ;  /* 0x00007300ff3677ac */ /* 0x000e220008000800 */
[----:B------:R-:W-:-:S02]  /*4ba0*/  IMAD.MOV.U32 R247, RZ, RZ, R36 ;  /* 0x000000fffff77224 */ /* 0x000fc400078e0024 */
[----:B------:R-:W-:Y:S01]  /*4bb0*/  IMAD.MOV.U32 R246, RZ, RZ, R37 ;  /* 0x000000fffff67224 */ /* 0x000fe200078e0025 */
[----:B------:R-:W1:Y:S01]  /*4bc0*/  LDCU UR75, c[0x0][0x398] ;  /* 0x00007300ff4b77ac */ /* 0x000e620008000800 */
        /* <DEDUP_REMOVED lines=44> */
[----:B--2---:R-:W-:Y:S01]  /*4e90*/  ISETP.LT.AND P0, PT, R196, UR35, !P0 ;  /* 0x00000023c4007c0c */ /* 0x004fe2000c701270 */
[----:B------:R-:W2:Y:S01]  /*4ea0*/  LDTM.x64 R4, tmem[UR10+0xc0] ;  /* 0x0000c00a000479ee */ /* 0x000ea20008340000 */
[----:B------:R-:W0:Y:S01]  /*4eb0*/  LDCU.64 UR10, c[0x0][0x398] ;  /* 0x00007300ff0a77ac */ /* 0x000e220008000a00 */
[----:B------:R-:W-:Y:S01]  /*4ec0*/  NOP ;  /* 0x0000000000007918 */ /* 0x000fe20000000000 */
[----:B------:R-:W-:Y:S02]  /*4ed0*/  F2FP.F16.F32.PACK_AB R68, R68, R132 ;  /* 0x000000844444723e */ /* 0x000fe400000000ff */
[----:B------:R-:W-:Y:S01]  /*4ee0*/  F2FP.F16.F32.PACK_AB R70, R70, R134 ;  /* 0x000000864646723e */ /* 0x000fe200000000ff */
[----:B------:R-:W0:Y:S01]  /*4ef0*/  LDCU UR6, c[0x0][0x398] ;  /* 0x00007300ff0677ac */ /* 0x000e220008000800 */
[----:B------:R-:W3:Y:S01]  /*4f00*/  LDL.LU R134, [R1] ;  /* 0x0000000001867983 */ /* 0x000ee20000300800 */
[----:B------:R-:W0:Y:S01]  /*4f10*/  LDCU UR35, c[0x0][0x398] ;  /* 0x00007300ff2377ac */ /* 0x000e220008000800 */
[----:B------:R-:W0:Y:S01]  /*4f20*/  LDCU UR9, c[0x0][0x398] ;  /* 0x00007300ff0977ac */ /* 0x000e220008000800 */
[----:B------:R-:W0:Y:S01]  /*4f30*/  LDCU UR48, c[0x0][0x398] ;  /* 0x00007300ff3077ac */ /* 0x000e220008000800 */
[----:B------:R-:W0:Y:S01]  /*4f40*/  LDCU UR46, c[0x0][0x398] ;  /* 0x00007300ff2e77ac */ /* 0x000e220008000800 */
[----:B--2---:R-:W-:Y:S01]  /*4f50*/  F2FP.F16.F32.PACK_AB R12, R12, R76 ;  /* 0x0000004c0c0c723e */ /* 0x004fe200000000ff */
[----:B------:R-:W-:Y:S01]  /*4f60*/  IMAD R76, R200, R201, RZ ;  /* 0x000000c9c84c7224 */ /* 0x000fe200078e02ff */
[----:B------:R-:W-:Y:S01]  /*4f70*/  F2FP.F16.F32.PACK_AB R74, R10, R74 ;  /* 0x0000004a0a4a723e */ /* 0x000fe200000000ff */
[----:B------:R-:W2:Y:S03]  /*4f80*/  LDCU UR61, c[0x0][0x398] ;  /* 0x00007300ff3d77ac */ /* 0x000ea60008000800 */
[----:B------:R-:W-:Y:S01]  /*4f90*/  LEA R10, P2, R76, UR4, 0x1 ;  /* 0x000000044c0a7c11 */ /* 0x000fe2000f8408ff */
[----:B------:R-:W0:Y:S01]  /*4fa0*/  LDCU UR52, c[0x0][0x398] ;  /* 0x00007300ff3477ac */ /* 0x000e220008000800 */
[----:B------:R-:W-:-:S02]  /*4fb0*/  F2FP.F16.F32.PACK_AB R75, R11, R75 ;  /* 0x0000004b0b4b723e */ /* 0x000fc400000000ff */
[----:B------:R-:W-:Y:S01]  /*4fc0*/  LEA.HI.X.SX32 R11, R76, UR5, 0x1, P2 ;  /* 0x000000054c0b7c11 */ /* 0x000fe200090f0eff */
[----:B------:R-:W1:Y:S01]  /*4fd0*/  LDCU UR49, c[0x0][0x398] ;  /* 0x00007300ff3177ac */ /* 0x000e620008000800 */
[----:B------:R-:W-:Y:S02]  /*4fe0*/  F2FP.F16.F32.PACK_AB R73, R9, R73 ;  /* 0x000000490949723e */ /* 0x000fe400000000ff */
[----:B------:R-:W-:Y:S01]  /*4ff0*/  F2FP.F16.F32.PACK_AB R137, R137, R8 ;  /* 0x000000088989723e */ /* 0x000fe200000000ff */
[----:B------:R-:W-:Y:S01]  /*5000*/  IMAD.WIDE R8, R203, 0x2, R10 ;  /* 0x00000002cb087825 */ /* 0x000fe200078e020a */
[----:B------:R-:W-:Y:S01]  /*5010*/  F2FP.F16.F32.PACK_AB R14, R14, R78 ;  /* 0x0000004e0e0e723e */ /* 0x000fe200000000ff */
[----:B------:R-:W1:Y:S02]  /*5020*/  LDCU UR44, c[0x0][0x398] ;  /* 0x00007300ff2c77ac */ /* 0x000e640008000800 */
[----:B------:R-:W-:Y:S01]  /*5030*/  IMAD R78, R201, 0x80, R76 ;  /* 0x00000080c94e7824 */ /* 0x000fe200078e024c */
[----:B------:R1:W-:Y:S01]  /*5040*/  @P0 STG.E.U16 desc[UR20][R8.64], R3 ;  /* 0x0000000308000986 */ /* 0x0003e2000c101514 */
[----:B------:R-:W-:Y:S01]  /*5050*/  ISETP.GE.AND P0, PT, R196, UR7, PT ;  /* 0x00000007c4007c0c */ /* 0x000fe2000bf06270 */
[----:B------:R-:W2:Y:S02]  /*5060*/  LDCU UR43, c[0x0][0x398] ;  /* 0x00007300ff2b77ac */ /* 0x000ea40008000800 */
[----:B------:R-:W-:-:S02]  /*5070*/  LEA R76, P1, R78, UR4, 0x1 ;  /* 0x000000044e4c7c11 */ /* 0x000fc4000f8208ff */
[----:B0-----:R-:W-:Y:S01]  /*5080*/  ISETP.LT.AND P2, PT, R199, UR10, !P0 ;  /* 0x0000000ac7007c0c */ /* 0x001fe2000c741270 */
[----:B------:R-:W0:Y:S01]  /*5090*/  LDCU UR10, c[0x0][0x398] ;  /* 0x00007300ff0a77ac */ /* 0x000e220008000800 */
[----:B------:R-:W-:Y:S02]  /*50a0*/  F2FP.F16.F32.PACK_AB R13, R13, R77 ;  /* 0x0000004d0d0d723e */ /* 0x000fe400000000ff */
[----:B------:R-:W-:Y:S01]  /*50b0*/  LEA.HI.X.SX32 R77, R78, UR5, 0x1, P1 ;  /* 0x000000054e4d7c11 */ /* 0x000fe200088f0eff */
[----:B------:R-:W-:Y:S01]  /*50c0*/  IMAD R78, R201, 0x80, R78 ;  /* 0x00000080c94e7824 */ /* 0x000fe200078e024e */
[----:B------:R-:W-:Y:S01]  /*50d0*/  F2FP.F16.F32.PACK_AB R71, R7, R71 ;  /* 0x000000470747723e */ /* 0x000fe200000000ff */
[----:B------:R-:W0:Y:S01]  /*50e0*/  LDCU UR37, c[0x0][0x39c] ;  /* 0x00007380ff2577ac */ /* 0x000e220008000800 */
[----:B------:R-:W-:Y:S01]  /*50f0*/  F2FP.F16.F32.PACK_AB R135, R135, R6 ;  /* 0x000000068787723e */ /* 0x000fe200000000ff */
[----:B------:R-:W-:Y:S01]  /*5100*/  IMAD.WIDE R6, R203, 0x2, R76 ;  /* 0x00000002cb067825 */ /* 0x000fe200078e024c */
[----:B-1----:R-:W-:Y:S01]  /*5110*/  PRMT R9, R68, 0x7610, R9 ;  /* 0x0000761044097816 */ /* 0x002fe20000000009 */
[----:B------:R-:W1:Y:S01]  /*5120*/  LDCU UR33, c[0x0][0x398] ;  /* 0x00007300ff2177ac */ /* 0x000e620008000800 */
[----:B------:R-:W-:Y:S01]  /*5130*/  LEA R8, P1, R78, UR4, 0x1 ;  /* 0x000000044e087c11 */ /* 0x000fe2000f8208ff */
[----:B------:R-:W-:-:S02]  /*5140*/  IMAD R201, R201, 0x80, R78 ;  /* 0x00000080c9c97824 */ /* 0x000fc400078e024e */
[----:B------:R0:W-:Y:S01]  /*5150*/  @P2 STG.E.U16 desc[UR20][R6.64], R9 ;  /* 0x0000000906002986 */ /* 0x0001e2000c101514 */
[----:B----4-:R-:W-:Y:S01]  /*5160*/  ISETP.LT.AND P2, PT, R198, UR14, !P0 ;  /* 0x0000000ec6007c0c */ /* 0x010fe2000c741270 */
[----:B------:R-:W4:Y:S01]  /*5170*/  LDCU UR14, c[0x0][0x39c] ;  /* 0x00007380ff0e77ac */ /* 0x000f220008000800 */
[----:B-----5:R-:W-:Y:S02]  /*5180*/  ISETP.LT.AND P0, PT, R197, UR12, !P0 ;  /* 0x0000000cc5007c0c */ /* 0x020fe4000c701270 */
[----:B------:R-:W-:Y:S01]  /*5190*/  PRMT R3, R68, 0x7632, R3 ;  /* 0x0000763244037816 */ /* 0x000fe20000000003 */
[----:B------:R-:W5:Y:S01]  /*51a0*/  LDCU UR12, c[0x0][0x398] ;  /* 0x00007300ff0c77ac */ /* 0x000f620008000800 */
[----:B------:R-:W1:Y:S01]  /*51b0*/  LDCU UR47, c[0x0][0x398] ;  /* 0x00007300ff2f77ac */ /* 0x000e620008000800 */
[----:B0-----:R-:W-:Y:S02]  /*51c0*/  LEA.HI.X.SX32 R9, R78, UR5, 0x1, P1 ;  /* 0x000000054e097c11 */ /* 0x001fe400088f0eff */
[----:B------:R-:W-:Y:S01]  /*51d0*/  LEA R132, P1, R201, UR4, 0x1 ;  /* 0x00000004c9847c11 */ /* 0x000fe2000f8208ff */
[----:B------:R-:W0:Y:S01]  /*51e0*/  LDCU UR45, c[0x0][0x39c] ;  /* 0x00007380ff2d77ac */ /* 0x000e220008000800 */
[----:B------:R-:W-:-:S02]  /*51f0*/  F2FP.F16.F32.PACK_AB R6, R133, R4 ;  /* 0x000000048506723e */ /* 0x000fc400000000ff */
[----:B------:R-:W-:Y:S01]  /*5200*/  LEA.HI.X.SX32 R133, R201, UR5, 0x1, P1 ;  /* 0x00000005c9857c11 */ /* 0x000fe200088f0eff */
[----:B------:R-:W0:Y:S01]  /*5210*/  LDCU UR50, c[0x0][0x398] ;  /* 0x00007300ff3277ac */ /* 0x000e220008000800 */
[----:B------:R-:W-:Y:S01]  /*5220*/  F2FP.F16.F32.PACK_AB R7, R5, R69 ;  /* 0x000000450507723e */ /* 0x000fe200000000ff */
[C---:B------:R-:W-:Y:S01]  /*5230*/  IMAD.WIDE R68, R203.reuse, 0x2, R8 ;  /* 0x00000002cb447825 */ /* 0x040fe200078e0208 */
[----:B------:R-:W0:Y:S03]  /*5240*/  LDCU.64 UR4, c[0x0][0x398] ;  /* 0x00007300ff0477ac */ /* 0x000e260008000a00 */
[C---:B------:R-:W-:Y:S01]  /*5250*/  IMAD.WIDE R4, R203.reuse, 0x2, R132 ;  /* 0x00000002cb047825 */ /* 0x040fe200078e0284 */
[----:B------:R0:W-:Y:S01]  /*5260*/  @P2 STG.E.U16 desc[UR20][R68.64], R3 ;  /* 0x0000000344002986 */ /* 0x0001e2000c101514 */
[----:B------:R-:W1:Y:S02]  /*5270*/  LDCU UR36, c[0x0][0x398] ;  /* 0x00007300ff2477ac */ /* 0x000e640008000800 */
[----:B------:R-:W-:Y:S01]  /*5280*/  VIADD R78, R196, 0x1 ;  /* 0x00000001c44e7836 */ /* 0x000fe20000000000 */
[----:B------:R0:W-:Y:S01]  /*5290*/  @P0 STG.E.U16 desc[UR20][R4.64], R6 ;  /* 0x0000000604000986 */ /* 0x0001e2000c101514 */
[----:B------:R-:W1:Y:S03]  /*52a0*/  LDCU UR62, c[0x0][0x39c] ;  /* 0x00007380ff3e77ac */ /* 0x000e660008000800 */
[----:B------:R-:W-:Y:S01]  /*52b0*/  ISETP.GE.AND P0, PT, R78, UR7, PT ;  /* 0x000000074e007c0c */ /* 0x000fe2000bf06270 */
[----:B------:R-:W1:Y:S03]  /*52c0*/  LDCU UR59, c[0x0][0x398] ;  /* 0x00007300ff3b77ac */ /* 0x000e660008000800 */
[----:B------:R-:W-:Y:S01]  /*52d0*/  ISETP.LT.AND P1, PT, R200, UR30, !P0 ;  /* 0x0000001ec8007c0c */ /* 0x000fe2000c721270 */
[----:B------:R-:W-:Y:S01]  /*52e0*/  VIADD R201, R203, UR32 ;  /* 0x00000020cbc97c36 */ /* 0x000fe20008000000 */
[----:B---3--:R-:W-:Y:S01]  /*52f0*/  ISETP.LT.AND P2, PT, R199, UR28, !P0 ;  /* 0x0000001cc7007c0c */ /* 0x008fe2000c741270 */
[----:B------:R-:W3:Y:S01]  /*5300*/  LDCU UR28, c[0x0][0x398] ;  /* 0x00007300ff1c77ac */ /* 0x000ee20008000800 */
[----:B0-----:R-:W-:Y:S01]  /*5310*/  PRMT R3, R3, 0x7632, R3 ;  /* 0x0000763203037816 */ /* 0x001fe20000000003 */
[C---:B------:R-:W-:Y:S01]  /*5320*/  IMAD.WIDE R202, R201.reuse, 0x2, R10 ;  /* 0x00000002c9ca7825 */ /* 0x040fe200078e020a */
[----:B------:R-:W-:Y:S01]  /*5330*/  PRMT R5, R6, 0x7632, R5 ;  /* 0x0000763206057816 */ /* 0x000fe20000000005 */
[----:B------:R-:W0:Y:S02]  /*5340*/  LDCU UR30, c[0x0][0x398] ;  /* 0x00007300ff1e77ac */ /* 0x000e240008000800 */
[----:B------:R-:W-:Y:S01]  /*5350*/  IMAD.WIDE R68, R201, 0x2, R76 ;  /* 0x00000002c9447825 */ /* 0x000fe200078e024c */
[----:B------:R-:W0:Y:S03]  /*5360*/  LDCU UR40, c[0x0][0x398] ;  /* 0x00007300ff2877ac */ /* 0x000e260008000800 */
[----:B------:R-:W-:Y:S01]  /*5370*/  @P1 STG.E.U16 desc[UR20][R202.64], R3 ;  /* 0x00000003ca001986 */ /* 0x000fe2000c101514 */
[----:B------:R-:W-:Y:S01]  /*5380*/  ISETP.LT.AND P1, PT, R198, UR26, !P0 ;  /* 0x0000001ac6007c0c */ /* 0x000fe2000c721270 */
[----:B------:R-:W0:Y:S01]  /*5390*/  LDCU UR26, c[0x0][0x398] ;  /* 0x00007300ff1a77ac */ /* 0x000e220008000800 */
[----:B------:R-:W-:Y:S01]  /*53a0*/  ISETP.LT.AND P0, PT, R197, UR4, !P0 ;  /* 0x00000004c5007c0c */ /* 0x000fe2000c701270 */
[----:B------:R1:W-:Y:S01]  /*53b0*/  @P2 STG.E.U16 desc[UR20][R68.64], R5 ;  /* 0x0000000544002986 */ /* 0x0003e2000c101514 */
[----:B------:R-:W0:Y:S01]  /*53c0*/  LDCU UR4, c[0x0][0x398] ;  /* 0x00007300ff0477ac */ /* 0x000e220008000800 */
[----:B------:R-:W0:Y:S01]  /*53d0*/  LDCU UR56, c[0x0][0x398] ;  /* 0x00007300ff3877ac */ /* 0x000e220008000800 */
[----:B------:R-:W0:Y:S01]  /*53e0*/  LDCU UR55, c[0x0][0x398] ;  /* 0x00007300ff3777ac */ /* 0x000e220008000800 */
[----:B-1----:R-:W-:Y:S01]  /*53f0*/  IMAD.WIDE R4, R201, 0x2, R8 ;  /* 0x00000002c9047825 */ /* 0x002fe200078e0208 */
[----:B------:R-:W-:Y:S01]  /*5400*/  PRMT R69, R7, 0x7632, R69 ;  /* 0x0000763207457816 */ /* 0x000fe20000000045 */
[----:B------:R-:W1:Y:S04]  /*5410*/  LDCU UR60, c[0x0][0x398] ;  /* 0x00007300ff3c77ac */ /* 0x000e680008000800 */
[----:B------:R0:W-:Y:S01]  /*5420*/  @P1 STG.E.U16 desc[UR20][R4.64], R7 ;  /* 0x0000000704001986 */ /* 0x0001e2000c101514 */
[----:B------:R-:W-:-:S02]  /*5430*/  VIADD R3, R196, 0x2 ;  /* 0x00000002c4037836 */ /* 0x000fc40000000000 */
[----:B0-----:R-:W-:-:S05]  /*5440*/  IMAD.WIDE R6, R201, 0x2, R132 ;  /* 0x00000002c9067825 */ /* 0x001fca00078e0284 */
[----:B------:R0:W-:Y:S01]  /*5450*/  @P0 STG.E.U16 desc[UR20][R6.64], R69 ;  /* 0x0000004506000986 */ /* 0x0001e2000c101514 */
[----:B------:R-:W-:-:S04]  /*5460*/  ISETP.GE.AND P0, PT, R3, UR7, PT ;  /* 0x0000000703007c0c */ /* 0x000fc8000bf06270 */
[----:B------:R-:W-:Y:S01]  /*5470*/  ISETP.LT.AND P1, PT, R200, UR24, !P0 ;  /* 0x00000018c8007c0c */ /* 0x000fe2000c721270 */
[----:B------:R-:W-:Y:S01]  /*5480*/  VIADD R201, R201, UR32 ;  /* 0x00000020c9c97c36 */ /* 0x000fe20008000000 */
[----:B------:R-:W-:-:S03]  /*5490*/  F2FP.F16.F32.PACK_AB R145, R145, R136 ;  /* 0x000000889191723e */ /* 0x000fc600000000ff */
[----:B0-----:R-:W-:Y:S01]  /*54a0*/  IMAD.WIDE R68, R201, 0x2, R10 ;  /* 0x00000002c9447825 */ /* 0x001fe200078e020a */
[----:B------:R-:W2:Y:S01]  /*54b0*/  LDL.LU R136, [R1+0x8] ;  /* 0x0000080001887983 */ /* 0x000ea20000300800 */
[----:B------:R-:W-:Y:S01]  /*54c0*/  F2FP.F16.F32.PACK_AB R15, R15, R79 ;  /* 0x0000004f0f0f723e */ /* 0x000fe200000000ff */
[----:B------:R-:W0:Y:S05]  /*54d0*/  LDCU UR24, c[0x0][0x398] ;  /* 0x00007300ff1877ac */ /* 0x000e2a0008000800 */
[----:B------:R-:W-:Y:S01]  /*54e0*/  @P1 STG.E.U16 desc[UR20][R68.64], R2 ;  /* 0x0000000244001986 */ /* 0x000fe2000c101514 */
[----:B------:R-:W-:Y:S01]  /*54f0*/  ISETP.LT.AND P1, PT, R199, UR22, !P0 ;  /* 0x00000016c7007c0c */ /* 0x000fe2000c721270 */
[C---:B------:R-:W-:Y:S01]  /*5500*/  IMAD.WIDE R4, R201.reuse, 0x2, R76 ;  /* 0x00000002c9047825 */ /* 0x040fe200078e024c */
[----:B------:R-:W-:Y:S01]  /*5510*/  F2FP.F16.F32.PACK_AB R16, R16, R80 ;  /* 0x000000501010723e */ /* 0x000fe200000000ff */
[----:B------:R-:W0:Y:S10]  /*5520*/  LDCU UR22, c[0x0][0x398] ;  /* 0x00007300ff1677ac */ /* 0x000e340008000800 */
[----:B------:R0:W-:Y:S01]  /*5530*/  @P1 STG.E.U16 desc[UR20][R4.64], R70 ;  /* 0x0000004604001986 */ /* 0x0001e2000c101514 */
[----:B------:R-:W-:Y:S01]  /*5540*/  ISETP.LT.AND P1, PT, R198, UR18, !P0 ;  /* 0x00000012c6007c0c */ /* 0x000fe2000c721270 */
[----:B------:R-:W-:Y:S01]  /*5550*/  IMAD.WIDE R202, R201, 0x2, R8 ;  /* 0x00000002c9ca7825 */ /* 0x000fe200078e0208 */
[----:B------:R-:W-:Y:S01]  /*5560*/  ISETP.LT.AND P0, PT, R197, UR16, !P0 ;  /* 0x00000010c5007c0c */ /* 0x000fe2000c701270 */
[----:B------:R-:W1:Y:S02]  /*5570*/  LDCU UR18, c[0x0][0x398] ;  /* 0x00007300ff1277ac */ /* 0x000e640008000800 */
[----:B------:R-:W-:Y:S01]  /*5580*/  IMAD.WIDE R6, R201, 0x2, R132 ;  /* 0x00000002c9067825 */ /* 0x000fe200078e0284 */
[----:B------:R-:W-:Y:S01]  /*5590*/  F2FP.F16.F32.PACK_AB R17, R17, R81 ;  /* 0x000000511111723e */ /* 0x000fe200000000ff */
[----:B------:R-:W1:Y:S02]  /*55a0*/  LDCU UR16, c[0x0][0x398] ;  /* 0x00007300ff1077ac */ /* 0x000e640008000800 */
[----:B------:R-:W-:Y:S01]  /*55b0*/  VIADD R3, R196, 0x3 ;  /* 0x00000003c4037836 */ /* 0x000fe20000000000 */
[----:B0-----:R-:W-:-:S05]  /*55c0*/  PRMT R5, R70, 0x7632, R5 ;  /* 0x0000763246057816 */ /* 0x001fca0000000005 */
[----:B------:R0:W-:Y:S04]  /*55d0*/  @P1 STG.E.U16 desc[UR20][R202.64], R5 ;  /* 0x00000005ca001986 */ /* 0x0001e8000c101514 */
[----:B------:R1:W-:Y:S01]  /*55e0*/  @P0 STG.E.U16 desc[UR20][R6.64], R135 ;  /* 0x0000008706000986 */ /* 0x0003e2000c101514 */
[----:B------:R-:W-:-:S04]  /*55f0*/  ISETP.GE.AND P0, PT, R3, UR7, PT ;  /* 0x0000000703007c0c */ /* 0x000fc8000bf06270 */
[----:B------:R-:W-:Y:S01]  /*5600*/  ISETP.LT.AND P1, PT, R200, UR34, !P0 ;  /* 0x00000022c8007c0c */ /* 0x000fe2000c721270 */
[----:B------:R-:W-:Y:S01]  /*5610*/  VIADD R201, R201, UR32 ;  /* 0x00000020c9c97c36 */ /* 0x000fe20008000000 */
[----:B------:R-:W-:Y:S01]  /*5620*/  ISETP.LT.AND P2, PT, R199, UR4, !P0 ;  /* 0x00000004c7007c0c */ /* 0x000fe2000c741270 */
[----:B------:R-:W4:Y:S01]  /*5630*/  LDCU UR4, c[0x0][0x398] ;  /* 0x00007300ff0477ac */ /* 0x000f220008000800 */
[----:B0-----:R-:W-:Y:S01]  /*5640*/  PRMT R5, R2, 0x7632, R5 ;  /* 0x0000763202057816 */ /* 0x001fe20000000005 */
[C---:B------:R-:W-:Y:S01]  /*5650*/  IMAD.WIDE R2, R201.reuse, 0x2, R10 ;  /* 0x00000002c9027825 */ /* 0x040fe200078e020a */
[----:B------:R-:W-:Y:S01]  /*5660*/  F2FP.F16.F32.PACK_AB R18, R18, R82 ;  /* 0x000000521212723e */ /* 0x000fe200000000ff */
[----:B------:R-:W0:Y:S06]  /*5670*/  LDCU UR34, c[0x0][0x398] ;  /* 0x00007300ff2277ac */ /* 0x000e2c0008000800 */
[----:B------:R0:W-:Y:S01]  /*5680*/  @P1 STG.E.U16 desc[UR20][R2.64], R5 ;  /* 0x0000000502001986 */ /* 0x0001e2000c101514 */
[----:B------:R-:W-:Y:S01]  /*5690*/  ISETP.LT.AND P1, PT, R198, UR6, !P0 ;  /* 0x00000006c6007c0c */ /* 0x000fe2000c721270 */
[----:B-1----:R-:W-:Y:S01]  /*56a0*/  IMAD.WIDE R6, R201, 0x2, R76 ;  /* 0x00000002c9067825 */ /* 0x002fe200078e024c */
[----:B------:R-:W1:Y:S01]  /*56b0*/  LDCU UR6, c[0x0][0x398] ;  /* 0x00007300ff0677ac */ /* 0x000e620008000800 */
[----:B----4-:R-:W-:Y:S01]  /*56c0*/  ISETP.LT.AND P0, PT, R197, UR4, !P0 ;  /* 0x00000004c5007c0c */ /* 0x010fe2000c701270 */
[----:B------:R-:W4:Y:S01]  /*56d0*/  LDCU UR4, c[0x0][0x398] ;  /* 0x00007300ff0477ac */ /* 0x000f220008000800 */
[----:B0-----:R-:W-:Y:S01]  /*56e0*/  PRMT R3, R135, 0x7632, R3 ;  /* 0x0000763287037816 */ /* 0x001fe20000000003 */
[----:B------:R-:W-:-:S04]  /*56f0*/  IMAD.WIDE R4, R201, 0x2, R8 ;  /* 0x00000002c9047825 */ /* 0x000fc800078e0208 */
[----:B------:R0:W-:Y:S04]  /*5700*/  @P2 STG.E.U16 desc[UR20][R6.64], R3 ;  /* 0x0000000306002986 */ /* 0x0001e8000c101514 */
[----:B------:R1:W-:Y:S01]  /*5710*/  @P1 STG.E.U16 desc[UR20][R4.64], R71 ;  /* 0x0000004704001986 */ /* 0x0003e2000c101514 */
[----:B0-----:R-:W-:Y:S01]  /*5720*/  IMAD.WIDE R2, R201, 0x2, R132 ;  /* 0x00000002c9027825 */ /* 0x001fe200078e0284 */
[----:B-1----:R-:W-:-:S03]  /*5730*/  PRMT R5, R71, 0x7632, R5 ;  /* 0x0000763247057816 */ /* 0x002fc60000000005 */
[----:B------:R-:W-:Y:S02]  /*5740*/  VIADD R6, R196, 0x4 ;  /* 0x00000004c4067836 */ /* 0x000fe40000000000 */
[----:B------:R0:W-:Y:S03]  /*5750*/  @P0 STG.E.U16 desc[UR20][R2.64], R5 ;  /* 0x0000000502000986 */ /* 0x0001e6000c101514 */
[----:B------:R-:W-:-:S04]  /*5760*/  ISETP.GE.AND P0, PT, R6, UR7, PT ;  /* 0x0000000706007c0c */ /* 0x000fc8000bf06270 */
[----:B----4-:R-:W-:Y:S01]  /*5770*/  ISETP.LT.AND P1, PT, R200, UR4, !P0 ;  /* 0x00000004c8007c0c */ /* 0x010fe2000c721270 */
[----:B------:R-:W-:Y:S01]  /*5780*/  VIADD R201, R201, UR32 ;  /* 0x00000020c9c97c36 */ /* 0x000fe20008000000 */
[----:B------:R-:W1:Y:S03]  /*5790*/  LDCU UR4, c[0x0][0x398] ;  /* 0x00007300ff0477ac */ /* 0x000e660008000800 */
[----:B0-----:R-:W-:-:S08]  /*57a0*/  IMAD.WIDE R4, R201, 0x2, R10 ;  /* 0x00000002c9047825 */ /* 0x001fd000078e020a */
[----:B------:R-:W-:Y:S01]  /*57b0*/  @P1 STG.E.U16 desc[UR20][R4.64], R0 ;  /* 0x0000000004001986 */ /* 0x000fe2000c101514 */
[----:B------:R-:W-:Y:S01]  /*57c0*/  ISETP.LT.AND P1, PT, R199, UR6, !P0 ;  /* 0x00000006c7007c0c */ /* 0x000fe2000c721270 */
[----:B------:R-:W0:Y:S01]  /*57d0*/  LDCU UR6, c[0x0][0x398] ;  /* 0x00007300ff0677ac */ /* 0x000e220008000800 */
[----:B------:R-:W-:-:S11]  /*57e0*/  IMAD.WIDE R2, R201, 0x2, R76 ;  /* 0x00000002c9027825 */ /* 0x000fd600078e024c */
[----:B------:R4:W-:Y:S01]  /*57f0*/  @P1 STG.E.U16 desc[UR20][R2.64], R72 ;  /* 0x0000004802001986 */ /* 0x0009e2000c101514 */
[----:B-1----:R-:W-:Y:S01]  /*5800*/  ISETP.LT.AND P1, PT, R198, UR4, !P0 ;  /* 0x00000004c6007c0c */ /* 0x002fe2000c721270 */
[----:B------:R-:W1:Y:S01]  /*5810*/  LDCU UR4, c[0x0][0x398] ;  /* 0x00007300ff0477ac */ /* 0x000e620008000800 */
[----:B0-----:R-:W-:Y:S01]  /*5820*/  ISETP.LT.AND P0, PT, R197, UR6, !P0 ;  /* 0x00000006c5007c0c */ /* 0x001fe2000c701270 */
[----:B------:R-:W0:Y:S01]  /*5830*/  LDCU UR6, c[0x0][0x398] ;  /* 0x00007300ff0677ac */ /* 0x000e220008000800 */
[----:B------:R-:W-:Y:S01]  /*5840*/  IMAD.WIDE R6, R201, 0x2, R8 ;  /* 0x00000002c9067825 */ /* 0x000fe200078e0208 */
[----:B----4-:R-:W-:-:S03]  /*5850*/  PRMT R3, R72, 0x7632, R3 ;  /* 0x0000763248037816 */ /* 0x010fc60000000003 */
[----:B------:R-:W-:-:S04]  /*5860*/  IMAD.WIDE R4, R201, 0x2, R132 ;  /* 0x00000002c9047825 */ /* 0x000fc800078e0284 */
[----:B------:R-:W-:Y:S01]  /*5870*/  VIADD R2, R196, 0x5 ;  /* 0x00000005c4027836 */ /* 0x000fe20000000000 */
[----:B------:R4:W-:Y:S04]  /*5880*/  @P1 STG.E.U16 desc[UR20][R6.64], R3 ;  /* 0x0000000306001986 */ /* 0x0009e8000c101514 */
[----:B------:R-:W-:Y:S01]  /*5890*/  @P0 STG.E.U16 desc[UR20][R4.64], R137 ;  /* 0x0000008904000986 */ /* 0x000fe2000c101514 */
[----:B------:R-:W-:-:S04]  /*58a0*/  ISETP.GE.AND P0, PT, R2, UR7, PT ;  /* 0x0000000702007c0c */ /* 0x000fc8000bf06270 */
[----:B-1----:R-:W-:Y:S01]  /*58b0*/  ISETP.LT.AND P1, PT, R200, UR4, !P0 ;  /* 0x00000004c8007c0c */ /* 0x002fe2000c721270 */
[----:B------:R-:W1:Y:S01]  /*58c0*/  LDCU UR4, c[0x0][0x398] ;  /* 0x00007300ff0477ac */ /* 0x000e620008000800 */
[----:B0-----:R-:W-:Y:S01]  /*58d0*/  ISETP.LT.AND P2, PT, R199, UR6, !P0 ;  /* 0x00000006c7007c0c */ /* 0x001fe2000c741270 */
[----:B------:R-:W-:Y:S01]  /*58e0*/  VIADD R201, R201, UR32 ;  /* 0x00000020c9c97c36 */ /* 0x000fe20008000000 */
[----:B------:R-:W0:Y:S01]  /*58f0*/  LDCU UR6, c[0x0][0x398] ;  /* 0x00007300ff0677ac */ /* 0x000e220008000800 */
[----:B------:R-:W-:Y:S02]  /*5900*/  PRMT R0, R0, 0x7632, R0 ;  /* 0x0000763200007816 */ /* 0x000fe40000000000 */
[----:B----4-:R-:W-:-:S06]  /*5910*/  IMAD.WIDE R2, R201, 0x2, R10 ;  /* 0x00000002c9027825 */ /* 0x010fcc00078e020a */
[----:B------:R4:W-:Y:S01]  /*5920*/  @P1 STG.E.U16 desc[UR20][R2.64], R0 ;  /* 0x0000000002001986 */ /* 0x0009e2000c101514 */
[----:B-1----:R-:W-:Y:S01]  /*5930*/  ISETP.LT.AND P1, PT, R198, UR4, !P0 ;  /* 0x00000004c6007c0c */ /* 0x002fe2000c721270 */
[----:B------:R-:W1:Y:S01]  /*5940*/  LDCU UR4, c[0x0][0x398] ;  /* 0x00007300ff0477ac */ /* 0x000e620008000800 */
[----:B------:R-:W-:Y:S01]  /*5950*/  IMAD.WIDE R6, R201, 0x2, R76 ;  /* 0x00000002c9067825 */ /* 0x000fe200078e024c */
[----:B0-----:R-:W-:Y:S01]  /*5960*/  ISETP.LT.AND P0, PT, R197, UR6, !P0 ;  /* 0x00000006c5007c0c */ /* 0x001fe2000c701270 */
[----:B------:R-:W0:Y:S01]  /*5970*/  LDCU UR6, c[0x0][0x398] ;  /* 0x00007300ff0677ac */ /* 0x000e220008000800 */
[----:B----4-:R-:W-:Y:S01]  /*5980*/  PRMT R3, R137, 0x7632, R3 ;  /* 0x0000763289037816 */ /* 0x010fe20000000003 */
[----:B------:R-:W-:-:S04]  /*5990*/  IMAD.WIDE R4, R201, 0x2, R8 ;  /* 0x00000002c9047825 */ /* 0x000fc800078e0208 */
[----:B------:R-:W-:Y:S01]  /*59a0*/  @P2 STG.E.U16 desc[UR20][R6.64], R3 ;  /* 0x0000000306002986 */ /* 0x000fe2000c101514 */
[----:B------:R-:W-:-:S03]  /*59b0*/  IMAD.WIDE R68, R201, 0x2, R132 ;  /* 0x00000002c9447825 */ /* 0x000fc600078e0284 */
[----:B------:R4:W-:Y:S01]  /*59c0*/  @P1 STG.E.U16 desc[UR20][R4.64], R73 ;  /* 0x0000004904001986 */ /* 0x0009e2000c101514 */
[----:B------:R-:W-:Y:S01]  /*59d0*/  VIADD R0, R196, 0x6 ;  /* 0x00000006c4007836 */ /* 0x000fe20000000000 */
[----:B----4-:R-:W-:-:S05]  /*59e0*/  PRMT R5, R73, 0x7632, R5 ;  /* 0x0000763249057816 */ /* 0x010fca0000000005 */
[----:B------:R-:W-:Y:S01]  /*59f0*/  @P0 STG.E.U16 desc[UR20][R68.64], R5 ;  /* 0x0000000544000986 */ /* 0x000fe2000c101514 */
[----:B------:R-:W-:-:S04]  /*5a00*/  ISETP.GE.AND P0, PT, R0, UR7, PT ;  /* 0x0000000700007c0c */ /* 0x000fc8000bf06270 */
[----:B-1----:R-:W-:Y:S01]  /*5a10*/  ISETP.LT.AND P1, PT, R200, UR4, !P0 ;  /* 0x00000004c8007c0c */ /* 0x002fe2000c721270 */
[----:B------:R-:W-:Y:S01]  /*5a20*/  VIADD R201, R201, UR32 ;  /* 0x00000020c9c97c36 */ /* 0x000fe20008000000 */
[----:B------:R-:W1:Y:S03]  /*5a30*/  LDCU UR4, c[0x0][0x398] ;  /* 0x00007300ff0477ac */ /* 0x000e660008000800 */
[----:B------:R-:W-:-:S08]  /*5a40*/  IMAD.WIDE R2, R201, 0x2, R10 ;  /* 0x00000002c9027825 */ /* 0x000fd000078e020a */
[----:B------:R4:W-:Y:S01]  /*5a50*/  @P1 STG.E.U16 desc[UR20][R2.64], R138 ;  /* 0x0000008a02001986 */ /* 0x0009e2000c101514 */
[----:B0-----:R-:W-:Y:S01]  /*5a60*/  ISETP.LT.AND P1, PT, R199, UR6, !P0 ;  /* 0x00000006c7007c0c */ /* 0x001fe2000c721270 */
[----:B------:R-:W0:Y:S01]  /*5a70*/  LDCU UR6, c[0x0][0x398] ;  /* 0x00007300ff0677ac */ /* 0x000e220008000800 */
[----:B------:R-:W-:Y:S01]  /*5a80*/  IMAD.WIDE R6, R201, 0x2, R76 ;  /* 0x00000002c9067825 */ /* 0x000fe200078e024c */
[----:B----4-:R-:W-:-:S10]  /*5a90*/  PRMT R3, R138, 0x7632, R3 ;  /* 0x000076328a037816 */ /* 0x010fd40000000003 */
[----:B------:R4:W-:Y:S01]  /*5aa0*/  @P1 STG.E.U16 desc[UR20][R6.64], R3 ;  /* 0x0000000306001986 */ /* 0x0009e2000c101514 */
[----:B-1----:R-:W-:Y:S01]  /*5ab0*/  ISETP.LT.AND P1, PT, R198, UR4, !P0 ;  /* 0x00000004c6007c0c */ /* 0x002fe2000c721270 */
[----:B------:R-:W-:Y:S01]  /*5ac0*/  IMAD.WIDE R4, R201, 0x2, R8 ;  /* 0x00000002c9047825 */ /* 0x000fe200078e0208 */
[----:B0-----:R-:W-:Y:S01]  /*5ad0*/  ISETP.LT.AND P0, PT, R197, UR6, !P0 ;  /* 0x00000006c5007c0c */ /* 0x001fe2000c701270 */
[----:B------:R-:W0:Y:S01]  /*5ae0*/  LDCU UR6, c[0x0][0x398] ;  /* 0x00007300ff0677ac */ /* 0x000e220008000800 */
[----:B------:R-:W1:Y:S01]  /*5af0*/  LDCU UR4, c[0x0][0x398] ;  /* 0x00007300ff0477ac */ /* 0x000e620008000800 */
[----:B------:R-:W-:Y:S02]  /*5b00*/  VIADD R0, R196, 0x7 ;  /* 0x00000007c4007836 */ /* 0x000fe40000000000 */
[----:B----4-:R-:W-:-:S06]  /*5b10*/  IMAD.WIDE R2, R201, 0x2, R132 ;  /* 0x00000002c9027825 */ /* 0x010fcc00078e0284 */
[----:B------:R4:W-:Y:S02]  /*5b20*/  @P1 STG.E.U16 desc[UR20][R4.64], R74 ;  /* 0x0000004a04001986 */ /* 0x0009e4000c101514 */
[----:B----4-:R-:W-:-:S05]  /*5b30*/  PRMT R5, R74, 0x7632, R5 ;  /* 0x000076324a057816 */ /* 0x010fca0000000005 */
[----:B------:R4:W-:Y:S01]  /*5b40*/  @P0 STG.E.U16 desc[UR20][R2.64], R5 ;  /* 0x0000000502000986 */ /* 0x0009e2000c101514 */
[----:B------:R-:W-:-:S04]  /*5b50*/  ISETP.GE.AND P0, PT, R0, UR7, PT ;  /* 0x0000000700007c0c */ /* 0x000fc8000bf06270 */
[----:B0-----:R-:W-:Y:S01]  /*5b60*/  ISETP.LT.AND P2, PT, R199, UR6, !P0 ;  /* 0x00000006c7007c0c */ /* 0x001fe2000c741270 */
[----:B------:R-:W0:Y:S01]  /*5b70*/  LDCU UR6, c[0x0][0x398] ;  /* 0x00007300ff0677ac */ /* 0x000e220008000800 */
[----:B-1----:R-:W-:Y:S01]  /*5b80*/  ISETP.LT.AND P1, PT, R200, UR4, !P0 ;  /* 0x00000004c8007c0c */ /* 0x002fe2000c721270 */
[----:B------:R-:W-:Y:S01]  /*5b90*/  VIADD R201, R201, UR32 ;  /* 0x00000020c9c97c36 */ /* 0x000fe20008000000 */
[----:B------:R-:W-:Y:S01]  /*5ba0*/  PRMT R0, R139, 0x7632, R0 ;  /* 0x000076328b007816 */ /* 0x000fe20000000000 */
[----:B------:R-:W1:Y:S02]  /*5bb0*/  LDCU UR4, c[0x0][0x398] ;  /* 0x00007300ff0477ac */ /* 0x000e640008000800 */
[----:B----4-:R-:W-:-:S04]  /*5bc0*/  IMAD.WIDE R4, R201, 0x2, R10 ;  /* 0x00000002c9047825 */ /* 0x010fc800078e020a */
[----:B------:R-:W-:-:S04]  /*5bd0*/  IMAD.WIDE R2, R201, 0x2, R76 ;  /* 0x00000002c9027825 */ /* 0x000fc800078e024c */
[----:B------:R-:W-:Y:S01]  /*5be0*/  @P1 STG.E.U16 desc[UR20][R4.64], R139 ;  /* 0x0000008b04001986 */ /* 0x000fe2000c101514 */
[----:B0-----:R-:W-:-:S03]  /*5bf0*/  ISETP.LT.AND P1, PT, R198, UR6, !P0 ;  /* 0x00000006c6007c0c */ /* 0x001fc6000c721270 */
[----:B------:R0:W-:Y:S01]  /*5c00*/  @P2 STG.E.U16 desc[UR20][R2.64], R0 ;  /* 0x0000000002002986 */ /* 0x0001e2000c101514 */
[----:B------:R-:W-:Y:S01]  /*5c10*/  PRMT R68, R13, 0x7632, R68 ;  /* 0x000076320d447816 */ /* 0x000fe20000000044 */
[----:B------:R-:W4:Y:S01]  /*5c20*/  LDCU UR6, c[0x0][0x398] ;  /* 0x00007300ff0677ac */ /* 0x000f220008000800 */
[----:B0-----:R-:W-:-:S04]  /*5c30*/  IMAD.WIDE R2, R201, 0x2, R8 ;  /* 0x00000002c9027825 */ /* 0x001fc800078e0208 */
[----:B------:R-:W-:-:S03]  /*5c40*/  VIADD R0, R196, 0x8 ;  /* 0x00000008c4007836 */ /* 0x000fc60000000000 */
[----:B------:R0:W-:Y:S01]  /*5c50*/  @P1 STG.E.U16 desc[UR20][R2.64], R75 ;  /* 0x0000004b02001986 */ /* 0x0001e2000c101514 */
[----:B------:R-:W-:Y:S01]  /*5c60*/  ISETP.LT.AND P1, PT, R197, UR26, !P0 ;  /* 0x0000001ac5007c0c */ /* 0x000fe2000c721270 */
[----:B------:R-:W-:Y:S01]  /*5c70*/  IMAD.WIDE R4, R201, 0x2, R132 ;  /* 0x00000002c9047825 */ /* 0x000fe200078e0284 */
[----:B------:R-:W-:Y:S01]  /*5c80*/  F2FP.F16.F32.PACK_AB R144, R144, R134 ;  /* 0x000000869090723e */ /* 0x000fe200000000ff */
[----:B------:R-:W1:Y:S01]  /*5c90*/  LDCU UR26, c[0x0][0x398] ;  /* 0x00007300ff1a77ac */ /* 0x000e620008000800 */
[----:B------:R-:W-:-:S04]  /*5ca0*/  ISETP.GE.AND P0, PT, R0, UR7, PT ;  /* 0x0000000700007c0c */ /* 0x000fc8000bf06270 */
[----:B---3--:R-:W-:Y:S01]  /*5cb0*/  ISETP.LT.AND P2, PT, R200, UR28, !P0 ;  /* 0x0000001cc8007c0c */ /* 0x008fe2000c741270 */
[----:B------:R-:W-:Y:S01]  /*5cc0*/  VIADD R201, R201, UR32 ;  /* 0x00000020c9c97c36 */ /* 0x000fe20008000000 */
[----:B------:R-:W-:Y:S01]  /*5cd0*/  PRMT R0, R75, 0x7632, R0 ;  /* 0x000076324b007816 */ /* 0x000fe20000000000 */
[----:B------:R-:W3:Y:S02]  /*5ce0*/  LDCU UR28, c[0x0][0x398] ;  /* 0x00007300ff1c77ac */ /* 0x000ee40008000800 */
[----:B0-----:R-:W-:Y:S02]  /*5cf0*/  IMAD.WIDE R2, R201, 0x2, R10 ;  /* 0x00000002c9027825 */ /* 0x001fe400078e020a */
[----:B------:R0:W-:Y:S01]  /*5d00*/  @P1 STG.E.U16 desc[UR20][R4.64], R0 ;  /* 0x0000000004001986 */ /* 0x0001e2000c101514 */
[----:B------:R-:W-:Y:S01]  /*5d10*/  ISETP.LT.AND P1, PT, R199, UR35, !P0 ;  /* 0x00000023c7007c0c */ /* 0x000fe2000c721270 */
[----:B------:R-:W-:Y:S01]  /*5d20*/  IMAD.WIDE R6, R201, 0x2, R76 ;  /* 0x00000002c9067825 */ /* 0x000fe200078e024c */
[----:B--2---:R-:W-:Y:S01]  /*5d30*/  F2FP.F16.F32.PACK_AB R146, R146, R136 ;  /* 0x000000889292723e */ /* 0x004fe200000000ff */
[----:B------:R-:W2:Y:S02]  /*5d40*/  LDCU UR35, c[0x0][0x39c] ;  /* 0x00007380ff2377ac */ /* 0x000ea40008000800 */
[----:B------:R1:W-:Y:S01]  /*5d50*/  @P2 STG.E.U16 desc[UR20][R2.64], R140 ;  /* 0x0000008c02002986 */ /* 0x0003e2000c101514 */
[----:B------:R-:W-:Y:S01]  /*5d60*/  ISETP.LT.AND P2, PT, R198, UR58, !P0 ;  /* 0x0000003ac6007c0c */ /* 0x000fe2000c741270 */
[----:B------:R-:W2:Y:S01]  /*5d70*/  LDCU UR58, c[0x0][0x398] ;  /* 0x00007300ff3a77ac */ /* 0x000ea20008000800 */
[----:B------:R-:W-:Y:S01]  /*5d80*/  ISETP.LT.AND P0, PT, R197, UR10, !P0 ;  /* 0x0000000ac5007c0c */ /* 0x000fe2000c701270 */
[----:B0-----:R-:W-:Y:S01]  /*5d90*/  VIADD R0, R196, 0x9 ;  /* 0x00000009c4007836 */ /* 0x001fe20000000000 */
[----:B------:R-:W-:Y:S01]  /*5da0*/  F2FP.F16.F32.PACK_AB R147, R147, R252 ;  /* 0x000000fc9393723e */ /* 0x000fe200000000ff */
[----:B------:R-:W-:Y:S01]  /*5db0*/  IMAD.WIDE R4, R201, 0x2, R8 ;  /* 0x00000002c9047825 */ /* 0x000fe200078e0208 */
[----:B------:R-:W-:Y:S01]  /*5dc0*/  F2FP.F16.F32.PACK_AB R19, R19, R83 ;  /* 0x000000531313723e */ /* 0x000fe200000000ff */
[----:B------:R-:W0:Y:S01]  /*5dd0*/  LDCU UR10, c[0x0][0x398] ;  /* 0x00007300ff0a77ac */ /* 0x000e220008000800 */
[----:B-1----:R-:W-:-:S02]  /*5de0*/  PRMT R3, R140, 0x7632, R3 ;  /* 0x000076328c037816 */ /* 0x002fc40000000003 */
[----:B------:R-:W-:-:S03]  /*5df0*/  ISETP.GE.AND P4, PT, R0, UR7, PT ;  /* 0x0000000700007c0c */ /* 0x000fc6000bf86270 */
[----:B------:R1:W-:Y:S01]  /*5e00*/  @P1 STG.E.U16 desc[UR20][R6.64], R3 ;  /* 0x0000000306001986 */ /* 0x0003e2000c101514 */
[----:B------:R-:W-:Y:S01]  /*5e10*/  ISETP.LT.AND P6, PT, R199, UR57, !P4 ;  /* 0x00000039c7007c0c */ /* 0x000fe2000e7c1270 */
[----:B------:R-:W-:Y:S01]  /*5e20*/  VIADD R0, R196, 0xb ;  /* 0x0000000bc4007836 */ /* 0x000fe20000000000 */
[----:B-----5:R-:W-:Y:S01]  /*5e30*/  ISETP.LT.AND P5, PT, R198, UR12, !P4 ;  /* 0x0000000cc6007c0c */ /* 0x020fe2000e7a1270 */
[----:B------:R5:W-:Y:S01]  /*5e40*/  @P2 STG.E.U16 desc[UR20][R4.64], R12 ;  /* 0x0000000c04002986 */ /* 0x000be2000c101514 */
[----:B------:R-:W-:Y:S01]  /*5e50*/  ISETP.LT.AND P2, PT, R200, UR42, !P4 ;  /* 0x0000002ac8007c0c */ /* 0x000fe2000e741270 */
[----:B------:R-:W0:Y:S01]  /*5e60*/  LDCU UR57, c[0x0][0x39c] ;  /* 0x00007380ff3977ac */ /* 0x000e220008000800 */
[----:B------:R-:W-:Y:S01]  /*5e70*/  ISETP.LT.AND P4, PT, R197, UR18, !P4 ;  /* 0x00000012c5007c0c */ /* 0x000fe2000e781270 */
[----:B-1----:R-:W-:-:S04]  /*5e80*/  IMAD.WIDE R2, R201, 0x2, R132 ;  /* 0x00000002c9027825 */ /* 0x002fc800078e0284 */
[----:B------:R-:W-:Y:S01]  /*5e90*/  VIADD R6, R196, 0xa ;  /* 0x0000000ac4067836 */ /* 0x000fe20000000000 */
[----:B-----5:R-:W-:Y:S01]  /*5ea0*/  PRMT R5, R12, 0x7632, R5 ;  /* 0x000076320c057816 */ /* 0x020fe20000000005 */
[----:B------:R-:W-:Y:S01]  /*5eb0*/  VIADD R201, R201, UR32 ;  /* 0x00000020c9c97c36 */ /* 0x000fe20008000000 */
[----:B------:R-:W-:Y:S01]  /*5ec0*/  ISETP.GE.AND P1, PT, R0, UR7, PT ;  /* 0x0000000700007c0c */ /* 0x000fe2000bf26270 */
[----:B------:R-:W1:Y:S01]  /*5ed0*/  LDCU UR42, c[0x0][0x398] ;  /* 0x00007300ff2a77ac */ /* 0x000e620008000800 */
[----:B------:R-:W-:Y:S01]  /*5ee0*/  ISETP.GE.AND P3, PT, R6, UR7, PT ;  /* 0x0000000706007c0c */ /* 0x000fe2000bf66270 */
[----:B------:R5:W-:Y:S01]  /*5ef0*/  @P0 STG.E.U16 desc[UR20][R2.64], R5 ;  /* 0x0000000502000986 */ /* 0x000be2000c101514 */
[----:B------:R-:W-:Y:S01]  /*5f00*/  IMAD.WIDE R6, R201, 0x2, R76 ;  /* 0x00000002c9067825 */ /* 0x000fe200078e024c */
[----:B------:R-:W-:Y:S01]  /*5f10*/  F2FP.F16.F32.PACK_AB R148, R148, R251 ;  /* 0x000000fb9494723e */ /* 0x000fe200000000ff */
[----:B------:R-:W0:Y:S01]  /*5f20*/  LDCU UR12, c[0x0][0x398] ;  /* 0x00007300ff0c77ac */ /* 0x000e220008000800 */
[----:B------:R-:W-:-:S02]  /*5f30*/  F2FP.F16.F32.PACK_AB R20, R20, R84 ;  /* 0x000000541414723e */ /* 0x000fc400000000ff */
[----:B------:R-:W-:Y:S01]  /*5f40*/  F2FP.F16.F32.PACK_AB R149, R149, R250 ;  /* 0x000000fa9595723e */ /* 0x000fe200000000ff */
[----:B------:R-:W0:Y:S01]  /*5f50*/  LDCU UR18, c[0x0][0x398] ;  /* 0x00007300ff1277ac */ /* 0x000e220008000800 */
[----:B-----5:R-:W-:Y:S01]  /*5f60*/  IMAD.WIDE R4, R201, 0x2, R10 ;  /* 0x00000002c9047825 */ /* 0x020fe200078e020a */
[----:B------:R-:W-:-:S03]  /*5f70*/  PRMT R3, R141, 0x7632, R3 ;  /* 0x000076328d037816 */ /* 0x000fc60000000003 */
[----:B------:R-:W-:Y:S01]  /*5f80*/  VIADD R2, R196, 0xc ;  /* 0x0000000cc4027836 */ /* 0x000fe20000000000 */
[----:B------:R5:W-:Y:S04]  /*5f90*/  @P2 STG.E.U16 desc[UR20][R4.64], R141 ;  /* 0x0000008d04002986 */ /* 0x000be8000c101514 */
[----:B------:R-:W-:Y:S01]  /*5fa0*/  ISETP.GE.AND P0, PT, R2, UR7, PT ;  /* 0x0000000702007c0c */ /* 0x000fe2000bf06270 */
[----:B------:R0:W-:Y:S01]  /*5fb0*/  @P6 STG.E.U16 desc[UR20][R6.64], R3 ;  /* 0x0000000306006986 */ /* 0x0001e2000c101514 */
[----:B------:R-:W-:Y:S01]  /*5fc0*/  ISETP.LT.AND P6, PT, R200, UR4, !P3 ;  /* 0x00000004c8007c0c */ /* 0x000fe2000dfc1270 */
[----:B------:R-:W-:Y:S01]  /*5fd0*/  VIADD R69, R201, UR32 ;  /* 0x00000020c9457c36 */ /* 0x000fe20008000000 */
[----:B------:R-:W-:Y:S01]  /*5fe0*/  F2FP.F16.F32.PACK_AB R21, R21, R85 ;  /* 0x000000551515723e */ /* 0x000fe200000000ff */
[----:B------:R-:W-:Y:S01]  /*5ff0*/  VIADD R0, R196, 0xd ;  /* 0x0000000dc4007836 */ /* 0x000fe20000000000 */
[----:B------:R-:W-:Y:S01]  /*6000*/  F2FP.F16.F32.PACK_AB R150, R150, R249 ;  /* 0x000000f99696723e */ /* 0x000fe200000000ff */
[----:B------:R-:W1:Y:S01]  /*6010*/  LDCU UR4, c[0x0][0x398] ;  /* 0x00007300ff0477ac */ /* 0x000e620008000800 */
[----:B-----5:R-:W-:-:S04]  /*6020*/  IMAD.WIDE R4, R201, 0x2, R8 ;  /* 0x00000002c9047825 */ /* 0x020fc800078e0208 */
[----:B0-----:R-:W-:Y:S01]  /*6030*/  IMAD.WIDE R2, R201, 0x2, R132 ;  /* 0x00000002c9027825 */ /* 0x001fe200078e0284 */
[----:B------:R0:W-:Y:S01]  /*6040*/  @P5 STG.E.U16 desc[UR20][R4.64], R13 ;  /* 0x0000000d04005986 */ /* 0x0001e2000c101514 */
[----:B------:R-:W-:Y:S01]  /*6050*/  ISETP.LT.AND P5, PT, R198, UR39, !P3 ;  /* 0x00000027c6007c0c */ /* 0x000fe2000dfa1270 */
[----:B------:R-:W5:Y:S02]  /*6060*/  LDCU UR39, c[0x0][0x398] ;  /* 0x00007300ff2777ac */ /* 0x000f640008000800 */
[----:B------:R1:W-:Y:S01]  /*6070*/  @P4 STG.E.U16 desc[UR20][R2.64], R68 ;  /* 0x0000004402004986 */ /* 0x0003e2000c101514 */
[----:B------:R-:W-:Y:S01]  /*6080*/  ISETP.LT.AND P4, PT, R199, UR53, !P3 ;  /* 0x00000035c7007c0c */ /* 0x000fe2000df81270 */
[----:B------:R-:W-:Y:S01]  /*6090*/  IMAD.WIDE R6, R69, 0x2, R10 ;  /* 0x0000000245067825 */ /* 0x000fe200078e020a */
[----:B------:R-:W-:Y:S01]  /*60a0*/  ISETP.LT.AND P3, PT, R197, UR41, !P3 ;  /* 0x00000029c5007c0c */ /* 0x000fe2000df61270 */
[----:B------:R-:W2:Y:S03]  /*60b0*/  LDCU UR53, c[0x0][0x398] ;  /* 0x00007300ff3577ac */ /* 0x000ea60008000800 */
[----:B------:R3:W-:Y:S01]  /*60c0*/  @P6 STG.E.U16 desc[UR20][R6.64], R142 ;  /* 0x0000008e06006986 */ /* 0x0007e2000c101514 */
[C---:B0-----:R-:W-:Y:S01]  /*60d0*/  IMAD.WIDE R4, R69.reuse, 0x2, R76 ;  /* 0x0000000245047825 */ /* 0x041fe200078e024c */
[----:B------:R-:W-:Y:S01]  /*60e0*/  ISETP.GE.AND P2, PT, R0, UR7, PT ;  /* 0x0000000700007c0c */ /* 0x000fe2000bf46270 */
[----:B------:R-:W0:Y:S02]  /*60f0*/  LDCU UR41, c[0x0][0x398] ;  /* 0x00007300ff2977ac */ /* 0x000e240008000800 */
[----:B------:R-:W-:Y:S01]  /*6100*/  IMAD.WIDE R12, R69, 0x2, R8 ;  /* 0x00000002450c7825 */ /* 0x000fe200078e0208 */
[----:B-1----:R-:W-:-:S03]  /*6110*/  PRMT R68, R14, 0x7632, R68 ;  /* 0x000076320e447816 */ /* 0x002fc60000000044 */
[----:B------:R-:W-:Y:S01]  /*6120*/  IMAD.WIDE R2, R69, 0x2, R132 ;  /* 0x0000000245027825 */ /* 0x000fe200078e0284 */
[----:B---3--:R-:W-:-:S05]  /*6130*/  PRMT R7, R142, 0x7632, R7 ;  /* 0x000076328e077816 */ /* 0x008fca0000000007 */
[----:B------:R1:W-:Y:S01]  /*6140*/  @P4 STG.E.U16 desc[UR20][R4.64], R7 ;  /* 0x0000000704004986 */ /* 0x0003e2000c101514 */
[----:B------:R-:W-:Y:S01]  /*6150*/  ISETP.LT.AND P4, PT, R199, UR38, !P1 ;  /* 0x00000026c7007c0c */ /* 0x000fe2000cf81270 */
[----:B------:R-:W-:Y:S01]  /*6160*/  VIADD R69, R69, UR32 ;  /* 0x0000002045457c36 */ /* 0x000fe20008000000 */
[----:B------:R-:W-:Y:S01]  /*6170*/  F2FP.F16.F32.PACK_AB R22, R22, R86 ;  /* 0x000000561616723e */ /* 0x000fe200000000ff */
[----:B------:R3:W-:Y:S01]  /*6180*/  @P5 STG.E.U16 desc[UR20][R12.64], R14 ;  /* 0x0000000e0c005986 */ /* 0x0007e2000c101514 */
[----:B------:R-:W-:Y:S01]  /*6190*/  ISETP.LT.AND P5, PT, R198, UR54, !P1 ;  /* 0x00000036c6007c0c */ /* 0x000fe2000cfa1270 */
[----:B------:R-:W-:Y:S01]  /*61a0*/  VIADD R0, R196, 0xe ;  /* 0x0000000ec4007836 */ /* 0x000fe20000000000 */
[----:B------:R-:W-:Y:S01]  /*61b0*/  F2FP.F16.F32.PACK_AB R151, R151, R248 ;  /* 0x000000f89797723e */ /* 0x000fe200000000ff */
[----:B------:R0:W-:Y:S01]  /*61c0*/  @P3 STG.E.U16 desc[UR20][R2.64], R68 ;  /* 0x0000004402003986 */ /* 0x0001e2000c101514 */
[----:B------:R-:W-:Y:S01]  /*61d0*/  ISETP.LT.AND P3, PT, R200, UR51, !P1 ;  /* 0x00000033c8007c0c */ /* 0x000fe2000cf61270 */
[----:B------:R-:W2:Y:S01]  /*61e0*/  LDCU UR54, c[0x0][0x39c] ;  /* 0x00007380ff3677ac */ /* 0x000ea20008000800 */
[----:B-1----:R-:W-:Y:S01]  /*61f0*/  IMAD.WIDE R4, R69, 0x2, R10 ;  /* 0x0000000245047825 */ /* 0x002fe200078e020a */
[----:B------:R-:W-:Y:S01]  /*6200*/  F2FP.F16.F32.PACK_AB R23, R23, R87 ;  /* 0x000000571717723e */ /* 0x000fe200000000ff */
[----:B------:R-:W1:Y:S01]  /*6210*/  LDCU UR51, c[0x0][0x398] ;  /* 0x00007300ff3377ac */ /* 0x000e620008000800 */
[----:B---3--:R-:W-:Y:S01]  /*6220*/  PRMT R12, R143, 0x7632, R12 ;  /* 0x000076328f0c7816 */ /* 0x008fe2000000000c */
[C---:B------:R-:W-:Y:S01]  /*6230*/  IMAD.WIDE R6, R69.reuse, 0x2, R8 ;  /* 0x0000000245067825 */ /* 0x040fe200078e0208 */
[----:B------:R-:W-:Y:S01]  /*6240*/  F2FP.F16.F32.PACK_AB R152, R152, R247 ;  /* 0x000000f79898723e */ /* 0x000fe200000000ff */
[----:B------:R-:W3:Y:S02]  /*6250*/  LDCU UR38, c[0x0][0x398] ;  /* 0x00007300ff2677ac */ /* 0x000ee40008000800 */
[----:B0-----:R-:W-:-:S03]  /*6260*/  IMAD.WIDE R2, R69, 0x2, R76 ;  /* 0x0000000245027825 */ /* 0x001fc600078e024c */
[----:B------:R0:W-:Y:S01]  /*6270*/  @P3 STG.E.U16 desc[UR20][R4.64], R143 ;  /* 0x0000008f04003986 */ /* 0x0001e2000c101514 */
[----:B------:R-:W-:Y:S01]  /*6280*/  ISETP.LT.AND P1, PT, R197, UR9, !P1 ;  /* 0x00000009c5007c0c */ /* 0x000fe2000cf21270 */
[----:B------:R-:W1:Y:S02]  /*6290*/  LDCU UR9, c[0x0][0x398] ;  /* 0x00007300ff0977ac */ /* 0x000e640008000800 */
[----:B------:R2:W-:Y:S01]  /*62a0*/  @P4 STG.E.U16 desc[UR20][R2.64], R12 ;  /* 0x0000000c02004986 */ /* 0x0005e2000c101514 */
[----:B------:R-:W-:Y:S01]  /*62b0*/  ISETP.LT.AND P4, PT, R200, UR75, !P0 ;  /* 0x0000004bc8007c0c */ /* 0x000fe2000c781270 */
[----:B------:R-:W-:Y:S01]  /*62c0*/  VIADD R13, R69, UR32 ;  /* 0x00000020450d7c36 */ /* 0x000fe20008000000 */
[----:B------:R-:W-:Y:S01]  /*62d0*/  PRMT R14, R15, 0x7632, R14 ;  /* 0x000076320f0e7816 */ /* 0x000fe2000000000e */
[----:B------:R1:W-:Y:S01]  /*62e0*/  @P5 STG.E.U16 desc[UR20][R6.64], R15 ;  /* 0x0000000f06005986 */ /* 0x0003e2000c101514 */
[----:B------:R-:W-:Y:S01]  /*62f0*/  ISETP.LT.AND P5, PT, R199, UR76, !P0 ;  /* 0x0000004cc7007c0c */ /* 0x000fe2000c7a1270 */
[----:B------:R-:W3:Y:S01]  /*6300*/  LDCU UR75, c[0x0][0x398] ;  /* 0x00007300ff4b77ac */ /* 0x000ee20008000800 */
[----:B0-----:R-:W-:Y:S01]  /*6310*/  IMAD.WIDE R4, R13, 0x2, R10 ;  /* 0x000000020d047825 */ /* 0x001fe200078e020a */
[----:B------:R-:W-:Y:S01]  /*6320*/  ISETP.GE.AND P6, PT, R0, UR7, PT ;  /* 0x0000000700007c0c */ /* 0x000fe2000bfc6270 */
[----:B------:R-:W0:Y:S02]  /*6330*/  LDCU UR76, c[0x0][0x398] ;  /* 0x00007300ff4c77ac */ /* 0x000e240008000800 */
[----:B--2---:R-:W-:Y:S01]  /*6340*/  IMAD.WIDE R2, R69, 0x2, R132 ;  /* 0x0000000245027825 */ /* 0x004fe200078e0284 */
[----:B------:R-:W-:-:S03]  /*6350*/  PRMT R12, R144, 0x7632, R12 ;  /* 0x00007632900c7816 */ /* 0x000fc6000000000c */
[----:B-1----:R-:W-:Y:S01]  /*6360*/  IMAD.WIDE R6, R13, 0x2, R76 ;  /* 0x000000020d067825 */ /* 0x002fe200078e024c */
[----:B------:R1:W-:Y:S04]  /*6370*/  @P1 STG.E.U16 desc[UR20][R2.64], R14 ;  /* 0x0000000e02001986 */ /* 0x0003e8000c101514 */
[----:B------:R2:W-:Y:S01]  /*6380*/  @P4 STG.E.U16 desc[UR20][R4.64], R144 ;  /* 0x0000009004004986 */ /* 0x0005e2000c101514 */
[----:B------:R-:W-:Y:S01]  /*6390*/  ISETP.LT.AND P4, PT, R198, UR74, !P0 ;  /* 0x0000004ac6007c0c */ /* 0x000fe2000c781270 */
[----:B------:R-:W-:Y:S01]  /*63a0*/  VIADD R0, R196, 0xf ;  /* 0x0000000fc4007836 */ /* 0x000fe20000000000 */
[----:B------:R-:W-:Y:S01]  /*63b0*/  F2FP.F16.F32.PACK_AB R24, R24, R88 ;  /* 0x000000581818723e */ /* 0x000fe200000000ff */
[----:B------:R0:W-:Y:S01]  /*63c0*/  @P5 STG.E.U16 desc[UR20][R6.64], R12 ;  /* 0x0000000c06005986 */ /* 0x0001e2000c101514 */
[----:B------:R-:W-:Y:S01]  /*63d0*/  ISETP.LT.AND P5, PT, R197, UR70, !P0 ;  /* 0x00000046c5007c0c */ /* 0x000fe2000c7a1270 */
[C---:B------:R-:W-:Y:S01]  /*63e0*/  VIADD R15, R13.reuse, UR32 ;  /* 0x000000200d0f7c36 */ /* 0x040fe20008000000 */
[----:B------:R-:W-:Y:S01]  /*63f0*/  ISETP.LT.AND P0, PT, R200, UR67, !P2 ;  /* 0x00000043c8007c0c */ /* 0x000fe2000d701270 */
[C---:B-1----:R-:W-:Y:S01]  /*6400*/  IMAD.WIDE R2, R13.reuse, 0x2, R8 ;  /* 0x000000020d027825 */ /* 0x042fe200078e0208 */
[----:B------:R-:W-:Y:S01]  /*6410*/  ISETP.GE.AND P3, PT, R0, UR7, PT ;  /* 0x0000000700007c0c */ /* 0x000fe2000bf66270 */
[----:B------:R-:W1:Y:S02]  /*6420*/  LDCU UR70, c[0x0][0x39c] ;  /* 0x00007380ff4677ac */ /* 0x000e640008000800 */
[----:B--2---:R-:W-:Y:S01]  /*6430*/  IMAD.WIDE R4, R13, 0x2, R132 ;  /* 0x000000020d047825 */ /* 0x004fe200078e0284 */
[----:B------:R-:W-:Y:S01]  /*6440*/  PRMT R14, R146, 0x7632, R14 ;  /* 0x00007632920e7816 */ /* 0x000fe2000000000e */
[----:B------:R-:W2:Y:S01]  /*6450*/  LDCU UR74, c[0x0][0x398] ;  /* 0x00007300ff4a77ac */ /* 0x000ea20008000800 */
[----:B0-----:R-:W-:Y:S01]  /*6460*/  PRMT R12, R16, 0x7632, R12 ;  /* 0x00007632100c7816 */ /* 0x001fe2000000000c */
[----:B------:R-:W-:Y:S01]  /*6470*/  VIADD R0, R196, 0x10 ;  /* 0x00000010c4007836 */ /* 0x000fe20000000000 */
[----:B------:R0:W-:Y:S01]  /*6480*/  @P4 STG.E.U16 desc[UR20][R2.64], R16 ;  /* 0x0000001002004986 */ /* 0x0001e2000c101514 */
[----:B------:R-:W-:Y:S01]  /*6490*/  ISETP.LT.AND P4, PT, R199, UR73, !P2 ;  /* 0x00000049c7007c0c */ /* 0x000fe2000d781270 */
[----:B------:R-:W-:Y:S01]  /*64a0*/  IMAD.WIDE R6, R15, 0x2, R10 ;  /* 0x000000020f067825 */ /* 0x000fe200078e020a */
[----:B------:R-:W-:Y:S01]  /*64b0*/  F2FP.F16.F32.PACK_AB R153, R153, R246 ;  /* 0x000000f69999723e */ /* 0x000fe200000000ff */
[----:B------:R1:W-:Y:S01]  /*64c0*/  @P5 STG.E.U16 desc[UR20][R4.64], R12 ;  /* 0x0000000c04005986 */ /* 0x0003e2000c101514 */
[----:B------:R-:W-:Y:S01]  /*64d0*/  ISETP.GE.AND P1, PT, R0, UR7, PT ;  /* 0x0000000700007c0c */ /* 0x000fe2000bf26270 */
[----:B------:R-:W-:Y:S01]  /*64e0*/  VIADD R0, R196, 0x11 ;  /* 0x00000011c4007836 */ /* 0x000fe20000000000 */
[----:B------:R-:W-:Y:S01]  /*64f0*/  ISETP.LT.AND P5, PT, R198, UR71, !P2 ;  /* 0x00000047c6007c0c */ /* 0x000fe2000d7a1270 */
[----:B------:R2:W-:Y:S01]  /*6500*/  @P0 STG.E.U16 desc[UR20][R6.64], R145 ;  /* 0x0000009106000986 */ /* 0x0005e2000c101514 */
[----:B------:R-:W-:Y:S01]  /*6510*/  ISETP.LT.AND P2, PT, R197, UR63, !P2 ;  /* 0x0000003fc5007c0c */ /* 0x000fe2000d741270 */
[----:B------:R-:W3:Y:S01]  /*6520*/  LDCU UR67, c[0x0][0x398] ;  /* 0x00007300ff4377ac */ /* 0x000ee20008000800 */
[----:B------:R-:W-:Y:S01]  /*6530*/  ISETP.GE.AND P0, PT, R0, UR69, PT ;  /* 0x0000004500007c0c */ /* 0x000fe2000bf06270 */
[----:B0-----:R-:W-:Y:S01]  /*6540*/  IMAD.WIDE R2, R15, 0x2, R76 ;  /* 0x000000020f027825 */ /* 0x001fe200078e024c */
[----:B------:R-:W-:Y:S01]  /*6550*/  PRMT R0, R145, 0x7632, R0 ;  /* 0x0000763291007816 */ /* 0x000fe20000000000 */
[----:B------:R-:W0:Y:S02]  /*6560*/  LDCU UR69, c[0x0][0x39c] ;  /* 0x00007380ff4577ac */ /* 0x000e240008000800 */
[----:B-1----:R-:W-:Y:S01]  /*6570*/  IMAD.WIDE R4, R15, 0x2, R8 ;  /* 0x000000020f047825 */ /* 0x002fe200078e0208 */
[----:B------:R-:W-:Y:S01]  /*6580*/  PRMT R12, R17, 0x7632, R12 ;  /* 0x00007632110c7816 */ /* 0x000fe2000000000c */
[----:B------:R-:W1:Y:S02]  /*6590*/  LDCU UR73, c[0x0][0x398] ;  /* 0x00007300ff4977ac */ /* 0x000e640008000800 */
[----:B--2---:R-:W-:Y:S01]  /*65a0*/  IMAD.WIDE R6, R15, 0x2, R132 ;  /* 0x000000020f067825 */ /* 0x004fe200078e0284 */
[----:B------:R2:W-:Y:S01]  /*65b0*/  @P4 STG.E.U16 desc[UR20][R2.64], R0 ;  /* 0x0000000002004986 */ /* 0x0005e2000c101514 */
[----:B------:R-:W-:Y:S01]  /*65c0*/  ISETP.LT.AND P4, PT, R200, UR66, !P6 ;  /* 0x00000042c8007c0c */ /* 0x000fe2000f781270 */
[----:B------:R-:W0:Y:S02]  /*65d0*/  LDCU UR71, c[0x0][0x398] ;  /* 0x00007300ff4777ac */ /* 0x000e240008000800 */
[----:B------:R1:W-:Y:S01]  /*65e0*/  @P5 STG.E.U16 desc[UR20][R4.64], R17 ;  /* 0x0000001104005986 */ /* 0x0003e2000c101514 */
[----:B------:R-:W-:Y:S01]  /*65f0*/  ISETP.LT.AND P5, PT, R199, UR68, !P6 ;  /* 0x00000044c7007c0c */ /* 0x000fe2000f7a1270 */
[----:B------:R-:W-:Y:S01]  /*6600*/  VIADD R15, R15, UR32 ;  /* 0x000000200f0f7c36 */ /* 0x000fe20008000000 */
[----:B------:R-:W-:Y:S01]  /*6610*/  F2FP.F16.F32.PACK_AB R25, R25, R89 ;  /* 0x000000591919723e */ /* 0x000fe200000000ff */
[----:B------:R0:W-:Y:S01]  /*6620*/  @P2 STG.E.U16 desc[UR20][R6.64], R12 ;  /* 0x0000000c06002986 */ /* 0x0001e2000c101514 */
[----:B------:R-:W-:Y:S01]  /*6630*/  ISETP.LT.AND P2, PT, R198, UR64, !P6 ;  /* 0x00000040c6007c0c */ /* 0x000fe2000f741270 */
[----:B------:R-:W-:Y:S01]  /*6640*/  VIADD R13, R15, UR32 ;  /* 0x000000200f0d7c36 */ /* 0x000fe20008000000 */
[----:B------:R-:W-:Y:S01]  /*6650*/  ISETP.LT.AND P6, PT, R197, UR77, !P6 ;  /* 0x0000004dc5007c0c */ /* 0x000fe2000f7c1270 */
[C---:B--2---:R-:W-:Y:S01]  /*6660*/  IMAD.WIDE R2, R15.reuse, 0x2, R10 ;  /* 0x000000020f027825 */ /* 0x044fe200078e020a */
[----:B------:R-:W-:Y:S01]  /*6670*/  F2FP.F16.F32.PACK_AB R154, R154, R245 ;  /* 0x000000f59a9a723e */ /* 0x000fe200000000ff */
[----:B------:R-:W2:Y:S02]  /*6680*/  LDCU UR77, c[0x0][0x39c] ;  /* 0x00007380ff4d77ac */ /* 0x000ea40008000800 */
[C---:B-1----:R-:W-:Y:S01]  /*6690*/  IMAD.WIDE R4, R15.reuse, 0x2, R76 ;  /* 0x000000020f047825 */ /* 0x042fe200078e024c */
[----:B------:R1:W-:Y:S01]  /*66a0*/  @P4 STG.E.U16 desc[UR20][R2.64], R146 ;  /* 0x0000009202004986 */ /* 0x0003e2000c101514 */
[----:B------:R-:W-:Y:S01]  /*66b0*/  F2FP.F16.F32.PACK_AB R26, R26, R90 ;  /* 0x0000005a1a1a723e */ /* 0x000fe200000000ff */
[----:B------:R-:W2:Y:S01]  /*66c0*/  LDCU UR63, c[0x0][0x398] ;  /* 0x00007300ff3f77ac */ /* 0x000ea20008000800 */
[----:B0-----:R-:W-:Y:S01]  /*66d0*/  IMAD.WIDE R6, R15, 0x2, R8 ;  /* 0x000000020f067825 */ /* 0x001fe200078e0208 */
[----:B------:R0:W-:Y:S01]  /*66e0*/  @P5 STG.E.U16 desc[UR20][R4.64], R14 ;  /* 0x0000000e04005986 */ /* 0x0001e2000c101514 */
[----:B------:R-:W-:Y:S01]  /*66f0*/  ISETP.LT.AND P4, PT, R200, UR72, !P3 ;  /* 0x00000048c8007c0c */ /* 0x000fe2000df81270 */
[----:B------:R-:W2:Y:S02]  /*6700*/  LDCU UR66, c[0x0][0x398] ;  /* 0x00007300ff4277ac */ /* 0x000ea40008000800 */
[----:B------:R3:W-:Y:S01]  /*6710*/  @P2 STG.E.U16 desc[UR20][R6.64], R18 ;  /* 0x0000001206002986 */ /* 0x0007e2000c101514 */
[----:B------:R-:W-:Y:S01]  /*6720*/  PRMT R12, R19, 0x7632, R12 ;  /* 0x00007632130c7816 */ /* 0x000fe2000000000c */
[----:B------:R-:W-:Y:S01]  /*6730*/  VIADD R0, R196, 0x12 ;  /* 0x00000012c4007836 */ /* 0x000fe20000000000 */
[----:B------:R-:W-:Y:S01]  /*6740*/  F2FP.F16.F32.PACK_AB R155, R155, R244 ;  /* 0x000000f49b9b723e */ /* 0x000fe200000000ff */
[----:B-1----:R-:W-:Y:S01]  /*6750*/  IMAD.WIDE R2, R15, 0x2, R132 ;  /* 0x000000020f027825 */ /* 0x002fe200078e0284 */
[----:B------:R-:W-:Y:S01]  /*6760*/  ISETP.LT.AND P5, PT, R199, UR65, !P3 ;  /* 0x00000041c7007c0c */ /* 0x000fe2000dfa1270 */
[----:B------:R-:W1:Y:S02]  /*6770*/  LDCU UR68, c[0x0][0x398] ;  /* 0x00007300ff4477ac */ /* 0x000e640008000800 */
[C---:B0-----:R-:W-:Y:S01]  /*6780*/  IMAD.WIDE R4, R13.reuse, 0x2, R10 ;  /* 0x000000020d047825 */ /* 0x041fe200078e020a */
[----:B------:R-:W-:Y:S01]  /*6790*/  PRMT R14, R20, 0x7632, R14 ;  /* 0x00007632140e7816 */ /* 0x000fe2000000000e */
[----:B------:R-:W0:Y:S01]  /*67a0*/  LDCU UR64, c[0x0][0x398] ;  /* 0x00007300ff4077ac */ /* 0x000e220008000800 */
[----:B---3--:R-:W-:Y:S01]  /*67b0*/  PRMT R7, R18, 0x7632, R7 ;  /* 0x0000763212077816 */ /* 0x008fe20000000007 */
[----:B------:R-:W-:Y:S01]  /*67c0*/  VIADD R15, R13, UR32 ;  /* 0x000000200d0f7c36 */ /* 0x000fe20008000000 */
[----:B------:R-:W-:Y:S01]  /*67d0*/  ISETP.GE.AND P2, PT, R0, UR14, PT ;  /* 0x0000000e00007c0c */ /* 0x000fe2000bf46270 */
[----:B------:R-:W3:Y:S02]  /*67e0*/  LDCU UR7, c[0x0][0x398] ;  /* 0x00007300ff0777ac */ /* 0x000ee40008000800 */
[----:B------:R0:W-:Y:S01]  /*67f0*/  @P6 STG.E.U16 desc[UR20][R2.64], R7 ;  /* 0x0000000702006986 */ /* 0x0001e2000c101514 */
[----:B------:R-:W-:Y:S01]  /*6800*/  ISETP.LT.AND P6, PT, R198, UR48, !P3 ;  /* 0x00000030c6007c0c */ /* 0x000fe2000dfc1270 */
[----:B------:R-:W-:Y:S01]  /*6810*/  VIADD R17, R15, UR32 ;  /* 0x000000200f117c36 */ /* 0x000fe20008000000 */
[----:B------:R-:W-:Y:S01]  /*6820*/  PRMT R16, R26, 0x7632, R16 ;  /* 0x000076321a107816 */ /* 0x000fe20000000010 */
[----:B------:R1:W-:Y:S01]  /*6830*/  @P4 STG.E.U16 desc[UR20][R4.64], R147 ;  /* 0x0000009304004986 */ /* 0x0003e2000c101514 */
[----:B------:R-:W-:Y:S01]  /*6840*/  ISETP.LT.AND P3, PT, R197, UR46, !P3 ;  /* 0x0000002ec5007c0c */ /* 0x000fe2000df61270 */
[----:B------:R-:W-:Y:S01]  /*6850*/  VIADD R0, R196, 0x13 ;  /* 0x00000013c4007836 */ /* 0x000fe20000000000 */
[----:B------:R-:W-:Y:S01]  /*6860*/  F2FP.F16.F32.PACK_AB R27, R27, R91 ;  /* 0x0000005b1b1b723e */ /* 0x000fe200000000ff */
[----:B------:R-:W2:Y:S01]  /*6870*/  LDCU UR48, c[0x0][0x39c] ;  /* 0x00007380ff3077ac */ /* 0x000ea20008000800 */
[----:B0-----:R-:W-:Y:S01]  /*6880*/  IMAD.WIDE R6, R13, 0x2, R76 ;  /* 0x000000020d067825 */ /* 0x001fe200078e024c */
[----:B------:R-:W-:Y:S01]  /*6890*/  F2FP.F16.F32.PACK_AB R156, R156, R243 ;  /* 0x000000f39c9c723e */ /* 0x000fe200000000ff */
[----:B------:R-:W0:Y:S01]  /*68a0*/  LDCU UR72, c[0x0][0x398] ;  /* 0x00007300ff4877ac */ /* 0x000e220008000800 */
[----:B-1----:R-:W-:Y:S01]  /*68b0*/  PRMT R5, R147, 0x7632, R5 ;  /* 0x0000763293057816 */ /* 0x002fe20000000005 */
[----:B------:R-:W-:Y:S01]  /*68c0*/  IMAD.WIDE R2, R13, 0x2, R8 ;  /* 0x000000020d027825 */ /* 0x000fe200078e0208 */
[----:B------:R-:W-:Y:S01]  /*68d0*/  F2FP.F16.F32.PACK_AB R28, R28, R92 ;  /* 0x0000005c1c1c723e */ /* 0x000fe200000000ff */
[----:B------:R-:W1:Y:S02]  /*68e0*/  LDCU UR65, c[0x0][0x398] ;  /* 0x00007300ff4177ac */ /* 0x000e640008000800 */
[----:B------:R0:W-:Y:S01]  /*68f0*/  @P5 STG.E.U16 desc[UR20][R6.64], R5 ;  /* 0x0000000506005986 */ /* 0x0001e2000c101514 */
[----:B------:R-:W-:Y:S01]  /*6900*/  ISETP.LT.AND P5, PT, R200, UR61, !P1 ;  /* 0x0000003dc8007c0c */ /* 0x000fe2000cfa1270 */
[----:B------:R-:W1:Y:S02]  /*6910*/  LDCU UR14, c[0x0][0x398] ;  /* 0x00007300ff0e77ac */ /* 0x000e640008000800 */
[----:B------:R1:W-:Y:S01]  /*6920*/  @P6 STG.E.U16 desc[UR20][R2.64], R19 ;  /* 0x0000001302006986 */ /* 0x0003e2000c101514 */
[----:B------:R-:W-:Y:S01]  /*6930*/  ISETP.LT.AND P6, PT, R199, UR34, !P1 ;  /* 0x00000022c7007c0c */ /* 0x000fe2000cfc1270 */
[----:B------:R-:W2:Y:S01]  /*6940*/  LDCU UR46, c[0x0][0x398] ;  /* 0x00007300ff2e77ac */ /* 0x000ea20008000800 */
[----:B------:R-:W-:-:S02]  /*6950*/  ISETP.GE.AND P4, PT, R0, UR37, PT ;  /* 0x0000002500007c0c */ /* 0x000fc4000bf86270 */
[----:B------:R-:W-:Y:S01]  /*6960*/  F2FP.F16.F32.PACK_AB R157, R157, R242 ;  /* 0x000000f29d9d723e */ /* 0x000fe200000000ff */
[----:B------:R-:W2:Y:S01]  /*6970*/  LDCU UR61, c[0x0][0x398] ;  /* 0x00007300ff3d77ac */ /* 0x000ea20008000800 */
[----:B0-----:R-:W-:Y:S01]  /*6980*/  IMAD.WIDE R4, R13, 0x2, R132 ;  /* 0x000000020d047825 */ /* 0x001fe200078e0284 */
[----:B------:R-:W-:Y:S01]  /*6990*/  PRMT R13, R148, 0x7632, R13 ;  /* 0x00007632940d7816 */ /* 0x000fe2000000000d */
[----:B------:R-:W0:Y:S02]  /*69a0*/  LDCU UR37, c[0x0][0x398] ;  /* 0x00007300ff2577ac */ /* 0x000e240008000800 */
[----:B------:R-:W-:Y:S01]  /*69b0*/  IMAD.WIDE R6, R15, 0x2, R10 ;  /* 0x000000020f067825 */ /* 0x000fe200078e020a */
[----:B------:R2:W-:Y:S01]  /*69c0*/  @P3 STG.E.U16 desc[UR20][R4.64], R12 ;  /* 0x0000000c04003986 */ /* 0x0005e2000c101514 */
[----:B------:R-:W-:Y:S01]  /*69d0*/  F2FP.F16.F32.PACK_AB R29, R29, R93 ;  /* 0x0000005d1d1d723e */ /* 0x000fe200000000ff */
[----:B------:R-:W0:Y:S01]  /*69e0*/  LDCU UR34, c[0x0][0x398] ;  /* 0x00007300ff2277ac */ /* 0x000e220008000800 */
[----:B-1----:R-:W-:Y:S01]  /*69f0*/  IMAD.WIDE R2, R15, 0x2, R76 ;  /* 0x000000020f027825 */ /* 0x002fe200078e024c */
[----:B------:R-:W-:Y:S01]  /*6a00*/  @P5 STG.E.U16 desc[UR20][R6.64], R148 ;  /* 0x0000009406005986 */ /* 0x000fe2000c101514 */
[----:B------:R-:W-:Y:S01]  /*6a10*/  ISETP.LT.AND P5, PT, R198, UR52, !P1 ;  /* 0x00000034c6007c0c */ /* 0x000fe2000cfa1270 */
[----:B------:R-:W1:Y:S02]  /*6a20*/  LDCU UR52, c[0x0][0x39c] ;  /* 0x00007380ff3477ac */ /* 0x000e640008000800 */
[----:B------:R0:W-:Y:S01]  /*6a30*/  @P6 STG.E.U16 desc[UR20][R2.64], R13 ;  /* 0x0000000d02006986 */ /* 0x0001e2000c101514 */
[----:B------:R-:W-:Y:S01]  /*6a40*/  ISETP.LT.AND P6, PT, R197, UR16, !P1 ;  /* 0x00000010c5007c0c */ /* 0x000fe2000cfc1270 */
[----:B------:R-:W-:-:S02]  /*6a50*/  VIADD R0, R196, 0x14 ;  /* 0x00000014c4007836 */ /* 0x000fc40000000000 */
[C---:B--2---:R-:W-:Y:S01]  /*6a60*/  IMAD.WIDE R4, R15.reuse, 0x2, R132 ;  /* 0x000000020f047825 */ /* 0x044fe200078e0284 */
[----:B------:R-:W-:Y:S01]  /*6a70*/  ISETP.LT.AND P1, PT, R200, UR49, !P0 ;  /* 0x00000031c8007c0c */ /* 0x000fe2000c721270 */
[----:B------:R-:W2:Y:S02]  /*6a80*/  LDCU UR16, c[0x0][0x398] ;  /* 0x00007300ff1077ac */ /* 0x000ea40008000800 */
[----:B0-----:R-:W-:-:S04]  /*6a90*/  IMAD.WIDE R2, R15, 0x2, R8 ;  /* 0x000000020f027825 */ /* 0x001fc800078e0208 */
[----:B------:R-:W-:Y:S01]  /*6aa0*/  IMAD.WIDE R6, R17, 0x2, R10 ;  /* 0x0000000211067825 */ /* 0x000fe200078e020a */
[----:B------:R0:W-:Y:S01]  /*6ab0*/  @P5 STG.E.U16 desc[UR20][R2.64], R20 ;  /* 0x0000001402005986 */ /* 0x0001e2000c101514 */
[----:B------:R-:W-:Y:S01]  /*6ac0*/  ISETP.LT.AND P5, PT, R198, UR44, !P0 ;  /* 0x0000002cc6007c0c */ /* 0x000fe2000c7a1270 */
[----:B------:R-:W1:Y:S02]  /*6ad0*/  LDCU UR44, c[0x0][0x39c] ;  /* 0x00007380ff2c77ac */ /* 0x000e640008000800 */
[----:B------:R2:W-:Y:S01]  /*6ae0*/  @P6 STG.E.U16 desc[UR20][R4.64], R14 ;  /* 0x0000000e04006986 */ /* 0x0005e2000c101514 */
[----:B------:R-:W-:Y:S01]  /*6af0*/  ISETP.LT.AND P6, PT, R199, UR24, !P0 ;  /* 0x00000018c7007c0c */ /* 0x000fe2000c7c1270 */
[C---:B------:R-:W-:Y:S01]  /*6b00*/  IMAD.WIDE R12, R17.reuse, 0x2, R76 ;  /* 0x00000002110c7825 */ /* 0x040fe200078e024c */
[----:B------:R-:W-:Y:S01]  /*6b10*/  ISETP.GE.AND P3, PT, R0, UR45, PT ;  /* 0x0000002d00007c0c */ /* 0x000fe2000bf66270 */
[----:B------:R1:W-:Y:S01]  /*6b20*/  @P1 STG.E.U16 desc[UR20][R6.64], R149 ;  /* 0x0000009506001986 */ /* 0x0003e2000c101514 */
[----:B------:R-:W-:Y:S01]  /*6b30*/  F2FP.F16.F32.PACK_AB R158, R158, R241 ;  /* 0x000000f19e9e723e */ /* 0x000fe200000000ff */
[C---:B------:R-:W-:Y:S01]  /*6b40*/  VIADD R15, R17.reuse, UR32 ;  /* 0x00000020110f7c36 */ /* 0x040fe20008000000 */
[----:B------:R-:W-:Y:S01]  /*6b50*/  F2FP.F16.F32.PACK_AB R30, R30, R94 ;  /* 0x0000005e1e1e723e */ /* 0x000fe200000000ff */
[----:B0-----:R-:W-:Y:S01]  /*6b60*/  IMAD.WIDE R2, R17, 0x2, R8 ;  /* 0x0000000211027825 */ /* 0x001fe200078e0208 */
[----:B------:R-:W-:Y:S01]  /*6b70*/  F2FP.F16.F32.PACK_AB R159, R159, R240 ;  /* 0x000000f09f9f723e */ /* 0x000fe200000000ff */
[----:B------:R-:W0:Y:S01]  /*6b80*/  LDCU UR45, c[0x0][0x398] ;  /* 0x00007300ff2d77ac */ /* 0x000e220008000800 */
[----:B--2---:R-:W-:-:S02]  /*6b90*/  PRMT R5, R149, 0x7632, R5 ;  /* 0x0000763295057816 */ /* 0x004fc40000000005 */
[----:B------:R-:W-:Y:S01]  /*6ba0*/  ISETP.LT.AND P0, PT, R197, UR43, !P0 ;  /* 0x0000002bc5007c0c */ /* 0x000fe2000c701270 */
[----:B------:R-:W-:Y:S01]  /*6bb0*/  VIADD R0, R196, 0x15 ;  /* 0x00000015c4007836 */ /* 0x000fe20000000000 */
[----:B------:R-:W-:Y:S01]  /*6bc0*/  PRMT R14, R152, 0x7632, R14 ;  /* 0x00007632980e7816 */ /* 0x000fe2000000000e */
[----:B------:R2:W-:Y:S01]  /*6bd0*/  @P6 STG.E.U16 desc[UR20][R12.64], R5 ;  /* 0x000000050c006986 */ /* 0x0005e2000c101514 */
[----:B------:R-:W-:Y:S01]  /*6be0*/  ISETP.LT.AND P6, PT, R199, UR30, !P2 ;  /* 0x0000001ec7007c0c */ /* 0x000fe2000d7c1270 */
[----:B-1----:R-:W-:Y:S01]  /*6bf0*/  IMAD.WIDE R6, R15, 0x2, R76 ;  /* 0x000000020f067825 */ /* 0x002fe200078e024c */
[----:B------:R-:W-:Y:S01]  /*6c00*/  ISETP.GE.AND P1, PT, R0, UR35, PT ;  /* 0x0000002300007c0c */ /* 0x000fe2000bf26270 */
[----:B------:R1:W-:Y:S01]  /*6c10*/  @P5 STG.E.U16 desc[UR20][R2.64], R21 ;  /* 0x0000001502005986 */ /* 0x0003e2000c101514 */
[----:B------:R-:W-:Y:S01]  /*6c20*/  ISETP.LT.AND P5, PT, R200, UR22, !P2 ;  /* 0x00000016c8007c0c */ /* 0x000fe2000d7a1270 */
[----:B------:R-:W0:Y:S01]  /*6c30*/  LDCU UR43, c[0x0][0x39c] ;  /* 0x00007380ff2b77ac */ /* 0x000e220008000800 */
[----:B------:R-:W-:Y:S01]  /*6c40*/  F2FP.F16.F32.PACK_AB R31, R31, R95 ;  /* 0x0000005f1f1f723e */ /* 0x000fe200000000ff */
[----:B------:R-:W0:Y:S01]  /*6c50*/  LDCU UR49, c[0x0][0x398] ;  /* 0x00007300ff3177ac */ /* 0x000e220008000800 */
[----:B--2---:R-:W-:Y:S01]  /*6c60*/  PRMT R13, R21, 0x7632, R13 ;  /* 0x00007632150d7816 */ /* 0x004fe2000000000d */
[----:B------:R-:W-:Y:S01]  /*6c70*/  IMAD.WIDE R4, R17, 0x2, R132 ;  /* 0x0000000211047825 */ /* 0x000fe200078e0284 */
[----:B------:R-:W-:Y:S01]  /*6c80*/  PRMT R12, R150, 0x7632, R12 ;  /* 0x00007632960c7816 */ /* 0x000fe2000000000c */
[----:B------:R-:W2:Y:S02]  /*6c90*/  LDCU UR24, c[0x0][0x398] ;  /* 0x00007300ff1877ac */ /* 0x000ea40008000800 */
[----:B-1----:R-:W-:Y:S01]  /*6ca0*/  IMAD.WIDE R2, R15, 0x2, R10 ;  /* 0x000000020f027825 */ /* 0x002fe200078e020a */
[----:B------:R1:W-:Y:S01]  /*6cb0*/  @P0 STG.E.U16 desc[UR20][R4.64], R13 ;  /* 0x0000000d04000986 */ /* 0x0003e2000c101514 */
[----:B------:R-:W-:Y:S01]  /*6cc0*/  F2FP.F16.F32.PACK_AB R160, R160, R239 ;  /* 0x000000efa0a0723e */ /* 0x000fe200000000ff */
[----:B------:R-:W0:Y:S02]  /*6cd0*/  LDCU UR35, c[0x0][0x398] ;  /* 0x00007300ff2377ac */ /* 0x000e240008000800 */
[----:B------:R2:W-:Y:S01]  /*6ce0*/  @P5 STG.E.U16 desc[UR20][R2.64], R150 ;  /* 0x0000009602005986 */ /* 0x0005e2000c101514 */
[----:B------:R-:W-:Y:S01]  /*6cf0*/  ISETP.LT.AND P5, PT, R198, UR33, !P2 ;  /* 0x00000021c6007c0c */ /* 0x000fe2000d7a1270 */
[----:B------:R-:W-:Y:S01]  /*6d00*/  VIADD R0, R196, 0x16 ;  /* 0x00000016c4007836 */ /* 0x000fe20000000000 */
[----:B------:R-:W-:Y:S01]  /*6d10*/  F2FP.F16.F32.PACK_AB R32, R32, R96 ;  /* 0x000000602020723e */ /* 0x000fe200000000ff */
[----:B------:R0:W-:Y:S01]  /*6d20*/  @P6 STG.E.U16 desc[UR20][R6.64], R12 ;  /* 0x0000000c06006986 */ /* 0x0001e2000c101514 */
[----:B------:R-:W-:Y:S01]  /*6d30*/  ISETP.LT.AND P6, PT, R197, UR47, !P2 ;  /* 0x0000002fc5007c0c */ /* 0x000fe2000d7c1270 */
[----:B------:R-:W3:Y:S01]  /*6d40*/  LDCU UR22, c[0x0][0x398] ;  /* 0x00007300ff1677ac */ /* 0x000ee20008000800 */
[----:B------:R-:W-:Y:S01]  /*6d50*/  ISETP.LT.AND P2, PT, R200, UR50, !P4 ;  /* 0x00000032c8007c0c */ /* 0x000fe2000e741270 */
[----:B-1----:R-:W-:Y:S01]  /*6d60*/  IMAD.WIDE R4, R15, 0x2, R8 ;  /* 0x000000020f047825 */ /* 0x002fe200078e0208 */
[----:B------:R-:W-:Y:S01]  /*6d70*/  F2FP.F16.F32.PACK_AB R161, R161, R238 ;  /* 0x000000eea1a1723e */ /* 0x000fe200000000ff */
[----:B------:R-:W1:Y:S02]  /*6d80*/  LDCU UR30, c[0x0][0x398] ;  /* 0x00007300ff1e77ac */ /* 0x000e640008000800 */
[----:B--2---:R-:W-:Y:S01]  /*6d90*/  IMAD.WIDE R2, R15, 0x2, R132 ;  /* 0x000000020f027825 */ /* 0x004fe200078e0284 */
[----:B------:R-:W-:Y:S01]  /*6da0*/  F2FP.F16.F32.PACK_AB R33, R33, R97 ;  /* 0x000000612121723e */ /* 0x000fe200000000ff */
[----:B------:R-:W2:Y:S01]  /*6db0*/  LDCU UR33, c[0x0][0x398] ;  /* 0x00007300ff2177ac */ /* 0x000ea20008000800 */
[----:B0-----:R-:W-:Y:S01]  /*6dc0*/  PRMT R12, R22, 0x7632, R12 ;  /* 0x00007632160c7816 */ /* 0x001fe2000000000c */
[----:B------:R-:W-:Y:S01]  /*6dd0*/  VIADD R13, R15, UR32 ;  /* 0x000000200f0d7c36 */ /* 0x000fe20008000000 */
[----:B------:R0:W-:Y:S01]  /*6de0*/  @P5 STG.E.U16 desc[UR20][R4.64], R22 ;  /* 0x0000001604005986 */ /* 0x0001e2000c101514 */
[----:B----4-:R-:W-:Y:S01]  /*6df0*/  ISETP.LT.AND P5, PT, R199, UR6, !P4 ;  /* 0x00000006c7007c0c */ /* 0x010fe2000e7a1270 */
[----:B------:R-:W4:Y:S01]  /*6e00*/  LDCU UR50, c[0x0][0x398] ;  /* 0x00007300ff3277ac */ /* 0x000f220008000800 */
[----:B------:R-:W-:Y:S01]  /*6e10*/  ISETP.GE.AND P0, PT, R0, UR62, PT ;  /* 0x0000003e00007c0c */ /* 0x000fe2000bf06270 */
[----:B------:R1:W-:Y:S01]  /*6e20*/  @P6 STG.E.U16 desc[UR20][R2.64], R12 ;  /* 0x0000000c02006986 */ /* 0x0003e2000c101514 */
[----:B------:R-:W-:Y:S01]  /*6e30*/  IMAD.WIDE R6, R13, 0x2, R10 ;  /* 0x000000020d067825 */ /* 0x000fe200078e020a */
[----:B------:R-:W-:Y:S01]  /*6e40*/  ISETP.LT.AND P6, PT, R198, UR36, !P4 ;  /* 0x00000024c6007c0c */ /* 0x000fe2000e7c1270 */
[----:B------:R-:W2:Y:S01]  /*6e50*/  LDCU UR47, c[0x0][0x398] ;  /* 0x00007300ff2f77ac */ /* 0x000ea20008000800 */
[----:B------:R-:W-:Y:S01]  /*6e60*/  ISETP.LT.AND P4, PT, R197, UR59, !P4 ;  /* 0x0000003bc5007c0c */ /* 0x000fe2000e781270 */
[----:B------:R-:W-:Y:S01]  /*6e70*/  VIADD R0, R196, 0x17 ;  /* 0x00000017c4007836 */ /* 0x000fe20000000000 */
[----:B------:R3:W-:Y:S01]  /*6e80*/  @P2 STG.E.U16 desc[UR20][R6.64], R151 ;  /* 0x0000009706002986 */ /* 0x0007e2000c101514 */
[----:B------:R-:W-:Y:S01]  /*6e90*/  F2FP.F16.F32.PACK_AB R162, R162, R237 ;  /* 0x000000eda2a2723e */ /* 0x000fe200000000ff */
[----:B0-----:R-:W-:Y:S01]  /*6ea0*/  IMAD.WIDE R4, R13, 0x2, R8 ;  /* 0x000000020d047825 */ /* 0x001fe200078e0208 */
[----:B------:R-:W0:Y:S01]  /*6eb0*/  LDCU UR6, c[0x0][0x398] ;  /* 0x00007300ff0677ac */ /* 0x000e220008000800 */
[----:B------:R-:W-:-:S02]  /*6ec0*/  ISETP.GE.AND P2, PT, R0, UR57, PT ;  /* 0x0000003900007c0c */ /* 0x000fc4000bf46270 */
[----:B------:R-:W-:Y:S01]  /*6ed0*/  PRMT R0, R151, 0x7632, R0 ;  /* 0x0000763297007816 */ /* 0x000fe20000000000 */
[----:B-1----:R-:W-:Y:S01]  /*6ee0*/  IMAD.WIDE R2, R13, 0x2, R76 ;  /* 0x000000020d027825 */ /* 0x002fe200078e024c */
[----:B------:R-:W-:Y:S01]  /*6ef0*/  PRMT R12, R23, 0x7632, R12 ;  /* 0x00007632170c7816 */ /* 0x000fe2000000000c */
[----:B------:R-:W1:Y:S02]  /*6f00*/  LDCU UR36, c[0x0][0x398] ;  /* 0x00007300ff2477ac */ /* 0x000e640008000800 */
[----:B---3--:R-:W-:Y:S01]  /*6f10*/  IMAD.WIDE R6, R13, 0x2, R132 ;  /* 0x000000020d067825 */ /* 0x008fe200078e0284 */
        /* <DEDUP_REMOVED lines=11> */
[C---:B---3--:R-:W-:Y:S01]  /*6fd0*/  IMAD.WIDE R2, R13.reuse, 0x2, R10 ;  /* 0x000000020d027825 */ /* 0x048fe200078e020a */
[----:B------:R-:W3:Y:S03]  /*6fe0*/  LDCU UR55, c[0x0][0x39c] ;  /* 0x00007380ff3777ac */ /* 0x000ee60008000800 */
[----:B-1----:R-:W-:Y:S01]  /*6ff0*/  IMAD.WIDE R4, R13, 0x2, R76 ;  /* 0x000000020d047825 */ /* 0x002fe200078e024c */
        /* <DEDUP_REMOVED lines=10> */
[----:B------:R-:W2:Y:S01]  /*70a0*/  LDCU UR26, c[0x0][0x398] ;  /* 0x00007300ff1a77ac */ /* 0x000ea20008000800 */
[----:B-1----:R-:W-:Y:S01]  /*70b0*/  IMAD.WIDE R2, R13, 0x2, R132 ;  /* 0x000000020d027825 */ /* 0x002fe200078e0284 */
[----:B------:R-:W-:-:S02]  /*70c0*/  ISETP.LT.AND P6, PT, R199, UR28, !P1 ;  /* 0x0000001cc7007c0c */ /* 0x000fc4000cfc1270 */
[----:B------:R-:W-:Y:S01]  /*70d0*/  F2FP.F16.F32.PACK_AB R35, R35, R99 ;  /* 0x000000632323723e */ /* 0x000fe200000000ff */
[C---:B0-----:R-:W-:Y:S01]  /*70e0*/  IMAD.WIDE R4, R15.reuse, 0x2, R10 ;  /* 0x000000020f047825 */ /* 0x041fe200078e020a */
[----:B------:R-:W-:Y:S01]  /*70f0*/  PRMT R14, R154, 0x7632, R14 ;  /* 0x000076329a0e7816 */ /* 0x000fe2000000000e */
[----:B------:R-:W0:Y:S01]  /*7100*/  LDCU UR56, c[0x0][0x398] ;  /* 0x00007300ff3877ac */ /* 0x000e220008000800 */
[----:B---3--:R-:W-:Y:S01]  /*7110*/  PRMT R7, R24, 0x7632, R7 ;  /* 0x0000763218077816 */ /* 0x008fe20000000007 */
[----:B------:R-:W-:Y:S01]  /*7120*/  VIADD R13, R15, UR32 ;  /* 0x000000200f0d7c36 */ /* 0x000fe20008000000 */
[----:B------:R-:W-:Y:S01]  /*7130*/  ISETP.GE.AND P4, PT, R0, UR54, PT ;  /* 0x0000003600007c0c */ /* 0x000fe2000bf86270 */
[----:B------:R-:W1:Y:S02]  /*7140*/  LDCU UR60, c[0x0][0x398] ;  /* 0x00007300ff3c77ac */ /* 0x000e640008000800 */
[----:B------:R3:W-:Y:S01]  /*7150*/  @P3 STG.E.U16 desc[UR20][R2.64], R7 ;  /* 0x0000000702003986 */ /* 0x0007e2000c101514 */
[----:B------:R-:W-:Y:S01]  /*7160*/  ISETP.LT.AND P3, PT, R198, UR10, !P1 ;  /* 0x0000000ac6007c0c */ /* 0x000fe2000cf61270 */
[----:B------:R-:W-:Y:S01]  /*7170*/  VIADD R0, R196, 0x19 ;  /* 0x00000019c4007836 */ /* 0x000fe20000000000 */
[----:B------:R-:W0:Y:S01]  /*7180*/  LDCU UR54, c[0x0][0x39c] ;  /* 0x00007380ff3677ac */ /* 0x000e220008000800 */
[----:B------:R1:W-:Y:S01]  /*7190*/  @P5 STG.E.U16 desc[UR20][R4.64], R153 ;  /* 0x0000009904005986 */ /* 0x0003e2000c101514 */
[----:B------:R-:W-:Y:S01]  /*71a0*/  ISETP.LT.AND P5, PT, R197, UR42, !P1 ;  /* 0x0000002ac5007c0c */ /* 0x000fe2000cfa1270 */
[----:B------:R-:W0:Y:S01]  /*71b0*/  LDCU UR28, c[0x0][0x398] ;  /* 0x00007300ff1c77ac */ /* 0x000e220008000800 */
[----:B------:R-:W-:Y:S01]  /*71c0*/  F2FP.F16.F32.PACK_AB R164, R164, R235 ;  /* 0x000000eba4a4723e */ /* 0x000fe200000000ff */
[----:B------:R-:W0:Y:S01]  /*71d0*/  LDCU UR62, c[0x0][0x398] ;  /* 0x00007300ff3e77ac */ /* 0x000e220008000800 */
[----:B---3--:R-:W-:Y:S01]  /*71e0*/  IMAD.WIDE R6, R15, 0x2, R76 ;  /* 0x000000020f067825 */ /* 0x008fe200078e024c */
[----:B------:R-:W-:Y:S01]  /*71f0*/  F2FP.F16.F32.PACK_AB R36, R36, R100 ;  /* 0x000000642424723e */ /* 0x000fe200000000ff */
[----:B------:R-:W3:Y:S01]  /*7200*/  LDCU UR10, c[0x0][0x398] ;  /* 0x00007300ff0a77ac */ /* 0x000ee20008000800 */
[----:B-1----:R-:W-:Y:S01]  /*7210*/  PRMT R5, R153, 0x7632, R5 ;  /* 0x0000763299057816 */ /* 0x002fe20000000005 */
[----:B------:R-:W-:Y:S01]  /*7220*/  IMAD.WIDE R2, R15, 0x2, R8 ;  /* 0x000000020f027825 */ /* 0x000fe200078e0208 */
[----:B------:R-:W1:Y:S03]  /*7230*/  LDCU UR42, c[0x0][0x398] ;  /* 0x00007300ff2a77ac */ /* 0x000e660008000800 */
[----:B------:R0:W-:Y:S01]  /*7240*/  @P6 STG.E.U16 desc[UR20][R6.64], R5 ;  /* 0x0000000506006986 */ /* 0x0001e2000c101514 */
[----:B------:R-:W-:Y:S01]  /*7250*/  ISETP.LT.AND P6, PT, R200, UR58, !P0 ;  /* 0x0000003ac8007c0c */ /* 0x000fe2000c7c1270 */
[----:B------:R-:W1:Y:S02]  /*7260*/  LDCU UR58, c[0x0][0x398] ;  /* 0x00007300ff3a77ac */ /* 0x000e640008000800 */
[----:B------:R1:W-:Y:S01]  /*7270*/  @P3 STG.E.U16 desc[UR20][R2.64], R25 ;  /* 0x0000001902003986 */ /* 0x0003e2000c101514 */
[----:B------:R-:W-:Y:S01]  /*7280*/  ISETP.LT.AND P3, PT, R199, UR12, !P0 ;  /* 0x0000000cc7007c0c */ /* 0x000fe2000c761270 */
[----:B------:R-:W2:Y:S01]  /*7290*/  LDCU UR12, c[0x0][0x398] ;  /* 0x00007300ff0c77ac */ /* 0x000ea20008000800 */
[----:B0-----:R-:W-:-:S04]  /*72a0*/  IMAD.WIDE R4, R15, 0x2, R132 ;  /* 0x000000020f047825 */ /* 0x001fc800078e0284 */
[C---:B------:R-:W-:Y:S01]  /*72b0*/  IMAD.WIDE R6, R13.reuse, 0x2, R10 ;  /* 0x000000020d067825 */ /* 0x040fe200078e020a */
[----:B------:R0:W-:Y:S03]  /*72c0*/  @P5 STG.E.U16 desc[UR20][R4.64], R12 ;  /* 0x0000000c04005986 */ /* 0x0001e6000c101514 */
[----:B-1----:R-:W-:Y:S01]  /*72d0*/  IMAD.WIDE R2, R13, 0x2, R76 ;  /* 0x000000020d027825 */ /* 0x002fe200078e024c */
[----:B------:R-:W-:Y:S01]  /*72e0*/  @P6 STG.E.U16 desc[UR20][R6.64], R154 ;  /* 0x0000009a06006986 */ /* 0x000fe2000c101514 */
[----:B------:R-:W-:Y:S01]  /*72f0*/  ISETP.LT.AND P6, PT, R197, UR4, !P0 ;  /* 0x00000004c5007c0c */ /* 0x000fe2000c7c1270 */
[----:B------:R-:W1:Y:S02]  /*7300*/  LDCU UR4, c[0x0][0x398] ;  /* 0x00007300ff0477ac */ /* 0x000e640008000800 */
[----:B------:R2:W-:Y:S01]  /*7310*/  @P3 STG.E.U16 desc[UR20][R2.64], R14 ;  /* 0x0000000e02003986 */ /* 0x0005e2000c101514 */
[----:B------:R-:W-:Y:S01]  /*7320*/  ISETP.LT.AND P3, PT, R198, UR18, !P0 ;  /* 0x00000012c6007c0c */ /* 0x000fe2000c761270 */
[----:B------:R-:W-:-:S02]  /*7330*/  VIADD R15, R13, UR32 ;  /* 0x000000200d0f7c36 */ /* 0x000fc40008000000 */
[C---:B0-----:R-:W-:Y:S01]  /*7340*/  IMAD.WIDE R4, R13.reuse, 0x2, R132 ;  /* 0x000000020d047825 */ /* 0x041fe200078e0284 */
[----:B------:R-:W-:Y:S01]  /*7350*/  ISETP.LT.AND P0, PT, R200, UR53, !P2 ;  /* 0x00000035c8007c0c */ /* 0x000fe2000d701270 */
[----:B------:R-:W0:Y:S02]  /*7360*/  LDCU UR18, c[0x0][0x39c] ;  /* 0x00007380ff1277ac */ /* 0x000e240008000800 */
[----:B--2---:R-:W-:Y:S01]  /*7370*/  IMAD.WIDE R2, R13, 0x2, R8 ;  /* 0x000000020d027825 */ /* 0x004fe200078e0208 */
[----:B------:R-:W-:Y:S01]  /*7380*/  ISETP.GE.AND P1, PT, R0, UR70, PT ;  /* 0x0000004600007c0c */ /* 0x000fe2000bf26270 */
[----:B------:R-:W2:Y:S04]  /*7390*/  LDCU UR53, c[0x0][0x398] ;  /* 0x00007300ff3577ac */ /* 0x000ea80008000800 */
[----:B------:R0:W-:Y:S01]  /*73a0*/  @P3 STG.E.U16 desc[UR20][R2.64], R26 ;  /* 0x0000001a02003986 */ /* 0x0001e2000c101514 */
[----:B-----5:R-:W-:Y:S01]  /*73b0*/  ISETP.LT.AND P3, PT, R198, UR39, !P2 ;  /* 0x00000027c6007c0c */ /* 0x020fe2000d761270 */
[----:B------:R-:W-:Y:S01]  /*73c0*/  IMAD.WIDE R6, R15, 0x2, R10 ;  /* 0x000000020f067825 */ /* 0x000fe200078e020a */
[----:B------:R-:W-:Y:S01]  /*73d0*/  PRMT R14, R158, 0x7632, R14 ;  /* 0x000076329e0e7816 */ /* 0x000fe2000000000e */
[----:B------:R5:W-:Y:S01]  /*73e0*/  @P6 STG.E.U16 desc[UR20][R4.64], R16 ;  /* 0x0000001004006986 */ /* 0x000be2000c101514 */
[----:B------:R-:W-:Y:S01]  /*73f0*/  ISETP.LT.AND P6, PT, R199, UR41, !P2 ;  /* 0x00000029c7007c0c */ /* 0x000fe2000d7c1270 */
[----:B------:R-:W-:Y:S01]  /*7400*/  IMAD.WIDE R12, R15, 0x2, R76 ;  /* 0x000000020f0c7825 */ /* 0x000fe200078e024c */
[----:B------:R-:W-:Y:S01]  /*7410*/  F2FP.F16.F32.PACK_AB R165, R165, R234 ;  /* 0x000000eaa5a5723e */ /* 0x000fe200000000ff */
[----:B------:R1:W-:Y:S01]  /*7420*/  @P0 STG.E.U16 desc[UR20][R6.64], R155 ;  /* 0x0000009b06000986 */ /* 0x0003e2000c101514 */
[----:B------:R-:W-:Y:S01]  /*7430*/  F2FP.F16.F32.PACK_AB R37, R37, R101 ;  /* 0x000000652525723e */ /* 0x000fe200000000ff */
[C---:B------:R-:W-:Y:S01]  /*7440*/  VIADD R17, R15.reuse, UR32 ;  /* 0x000000200f117c36 */ /* 0x040fe20008000000 */
[----:B------:R-:W-:Y:S01]  /*7450*/  F2FP.F16.F32.PACK_AB R166, R166, R233 ;  /* 0x000000e9a6a6723e */ /* 0x000fe200000000ff */
[----:B0-----:R-:W-:Y:S01]  /*7460*/  IMAD.WIDE R2, R15, 0x2, R8 ;  /* 0x000000020f027825 */ /* 0x001fe200078e0208 */
[----:B------:R-:W0:Y:S01]  /*7470*/  LDCU UR39, c[0x0][0x398] ;  /* 0x00007300ff2777ac */ /* 0x000e220008000800 */
[----:B-----5:R-:W-:-:S02]  /*7480*/  PRMT R5, R155, 0x7632, R5 ;  /* 0x000076329b057816 */ /* 0x020fc40000000005 */
[----:B------:R-:W-:Y:S01]  /*7490*/  VIADD R0, R196, 0x1a ;  /* 0x0000001ac4007836 */ /* 0x000fe20000000000 */
[----:B------:R-:W-:Y:S01]  /*74a0*/  ISETP.LT.AND P2, PT, R197, UR51, !P2 ;  /* 0x00000033c5007c0c */ /* 0x000fe2000d741270 */
[----:B------:R-:W5:Y:S01]  /*74b0*/  LDCU UR41, c[0x0][0x398] ;  /* 0x00007300ff2977ac */ /* 0x000f620008000800 */
[----:B------:R0:W-:Y:S01]  /*74c0*/  @P6 STG.E.U16 desc[UR20][R12.64], R5 ;  /* 0x000000050c006986 */ /* 0x0001e2000c101514 */
[----:B------:R-:W-:Y:S01]  /*74d0*/  ISETP.LT.AND P6, PT, R199, UR9, !P4 ;  /* 0x00000009c7007c0c */ /* 0x000fe2000e7c1270 */
[----:B-1----:R-:W-:Y:S01]  /*74e0*/  IMAD.WIDE R6, R17, 0x2, R76 ;  /* 0x0000000211067825 */ /* 0x002fe200078e024c */
[----:B------:R-:W-:Y:S01]  /*74f0*/  ISETP.GE.AND P5, PT, R0, UR69, PT ;  /* 0x0000004500007c0c */ /* 0x000fe2000bfa6270 */
[----:B------:R1:W-:Y:S01]  /*7500*/  @P3 STG.E.U16 desc[UR20][R2.64], R27 ;  /* 0x0000001b02003986 */ /* 0x0003e2000c101514 */
[----:B------:R-:W-:Y:S01]  /*7510*/  ISETP.LT.AND P3, PT, R200, UR38, !P4 ;  /* 0x00000026c8007c0c */ /* 0x000fe2000e761270 */
[----:B------:R-:W2:Y:S01]  /*7520*/  LDCU UR70, c[0x0][0x39c] ;  /* 0x00007380ff4677ac */ /* 0x000ea20008000800 */
[----:B------:R-:W-:-:S02]  /*7530*/  PRMT R16, R165, 0x7632, R16 ;  /* 0x00007632a5107816 */ /* 0x000fc40000000010 */
[----:B------:R-:W-:Y:S01]  /*7540*/  F2FP.F16.F32.PACK_AB R38, R38, R102 ;  /* 0x000000662626723e */ /* 0x000fe200000000ff */
[----:B------:R-:W2:Y:S01]  /*7550*/  LDCU UR51, c[0x0][0x398] ;  /* 0x00007300ff3377ac */ /* 0x000ea20008000800 */
[----:B0-----:R-:W-:Y:S01]  /*7560*/  PRMT R13, R27, 0x7632, R13 ;  /* 0x000076321b0d7816 */ /* 0x001fe2000000000d */
[----:B------:R-:W-:Y:S01]  /*7570*/  IMAD.WIDE R4, R15, 0x2, R132 ;  /* 0x000000020f047825 */ /* 0x000fe200078e0284 */
[----:B------:R-:W-:Y:S01]  /*7580*/  PRMT R12, R156, 0x7632, R12 ;  /* 0x000076329c0c7816 */ /* 0x000fe2000000000c */
[----:B------:R-:W0:Y:S02]  /*7590*/  LDCU UR69, c[0x0][0x398] ;  /* 0x00007300ff4577ac */ /* 0x000e240008000800 */
[----:B-1----:R-:W-:Y:S01]  /*75a0*/  IMAD.WIDE R2, R17, 0x2, R10 ;  /* 0x0000000211027825 */ /* 0x002fe200078e020a */
[----:B------:R1:W-:Y:S01]  /*75b0*/  @P2 STG.E.U16 desc[UR20][R4.64], R13 ;  /* 0x0000000d04002986 */ /* 0x0003e2000c101514 */
[----:B------:R-:W-:Y:S01]  /*75c0*/  F2FP.F16.F32.PACK_AB R167, R167, R232 ;  /* 0x000000e8a7a7723e */ /* 0x000fe200000000ff */
[----:B------:R-:W0:Y:S02]  /*75d0*/  LDCU UR38, c[0x0][0x398] ;  /* 0x00007300ff2677ac */ /* 0x000e240008000800 */
[----:B------:R2:W-:Y:S01]  /*75e0*/  @P3 STG.E.U16 desc[UR20][R2.64], R156 ;  /* 0x0000009c02003986 */ /* 0x0005e2000c101514 */
[----:B------:R-:W-:Y:S01]  /*75f0*/  ISETP.LT.AND P3, PT, R198, UR75, !P4 ;  /* 0x0000004bc6007c0c */ /* 0x000fe2000e761270 */
[----:B------:R-:W-:Y:S01]  /*7600*/  VIADD R0, R196, 0x1b ;  /* 0x0000001bc4007836 */ /* 0x000fe20000000000 */
[----:B------:R-:W0:Y:S01]  /*7610*/  LDCU UR9, c[0x0][0x398] ;  /* 0x00007300ff0977ac */ /* 0x000e220008000800 */
[----:B------:R3:W-:Y:S01]  /*7620*/  @P6 STG.E.U16 desc[UR20][R6.64], R12 ;  /* 0x0000000c06006986 */ /* 0x0007e2000c101514 */
[----:B------:R-:W-:-:S02]  /*7630*/  ISETP.LT.AND P6, PT, R197, UR74, !P4 ;  /* 0x0000004ac5007c0c */ /* 0x000fc4000e7c1270 */
[----:B------:R-:W-:Y:S01]  /*7640*/  ISETP.LT.AND P4, PT, R200, UR76, !P1 ;  /* 0x0000004cc8007c0c */ /* 0x000fe2000cf81270 */
[C---:B-1----:R-:W-:Y:S02]  /*7650*/  VIADD R13, R17.reuse, UR32 ;  /* 0x00000020110d7c36 */ /* 0x042fe40008000000 */
[C---:B------:R-:W-:Y:S01]  /*7660*/  IMAD.WIDE R4, R17.reuse, 0x2, R8 ;  /* 0x0000000211047825 */ /* 0x040fe200078e0208 */
[----:B------:R-:W-:Y:S01]  /*7670*/  ISETP.GE.AND P0, PT, R0, UR77, PT ;  /* 0x0000004d00007c0c */ /* 0x000fe2000bf06270 */
[----:B------:R-:W1:Y:S02]  /*7680*/  LDCU UR74, c[0x0][0x39c] ;  /* 0x00007380ff4a77ac */ /* 0x000e640008000800 */
[----:B--2---:R-:W-:Y:S01]  /*7690*/  IMAD.WIDE R2, R17, 0x2, R132 ;  /* 0x0000000211027825 */ /* 0x004fe200078e0284 */
[----:B---3--:R-:W-:Y:S01]  /*76a0*/  PRMT R12, R28, 0x7632, R12 ;  /* 0x000076321c0c7816 */ /* 0x008fe2000000000c */
[----:B------:R-:W2:Y:S02]  /*76b0*/  LDCU UR76, c[0x0][0x398] ;  /* 0x00007300ff4c77ac */ /* 0x000ea40008000800 */
[----:B------:R-:W-:Y:S01]  /*76c0*/  IMAD.WIDE R6, R13, 0x2, R10 ;  /* 0x000000020d067825 */ /* 0x000fe200078e020a */
[----:B------:R3:W-:Y:S01]  /*76d0*/  @P3 STG.E.U16 desc[UR20][R4.64], R28 ;  /* 0x0000001c04003986 */ /* 0x0007e2000c101514 */
[----:B------:R-:W-:Y:S01]  /*76e0*/  F2FP.F16.F32.PACK_AB R39, R39, R103 ;  /* 0x000000672727723e */ /* 0x000fe200000000ff */
[----:B------:R-:W0:Y:S01]  /*76f0*/  LDCU UR75, c[0x0][0x398] ;  /* 0x00007300ff4b77ac */ /* 0x000e220008000800 */
[----:B------:R-:W-:Y:S01]  /*7700*/  VIADD R0, R196, 0x1c ;  /* 0x0000001cc4007836 */ /* 0x000fe20000000000 */
[----:B------:R1:W-:Y:S01]  /*7710*/  @P6 STG.E.U16 desc[UR20][R2.64], R12 ;  /* 0x0000000c02006986 */ /* 0x0003e2000c101514 */
[----:B------:R-:W-:Y:S01]  /*7720*/  ISETP.LT.AND P6, PT, R199, UR67, !P1 ;  /* 0x00000043c7007c0c */ /* 0x000fe2000cfc1270 */
[----:B------:R-:W0:Y:S02]  /*7730*/  LDCU UR67, c[0x0][0x398] ;  /* 0x00007300ff4377ac */ /* 0x000e240008000800 */
[----:B------:R2:W-:Y:S01]  /*7740*/  @P4 STG.E.U16 desc[UR20][R6.64], R157 ;  /* 0x0000009d06004986 */ /* 0x0005e2000c101514 */
[----:B------:R-:W-:Y:S01]  /*7750*/  ISETP.GE.AND P2, PT, R0, UR48, PT ;  /* 0x0000003000007c0c */ /* 0x000fe2000bf46270 */
[----:B------:R-:W-:Y:S01]  /*7760*/  VIADD R0, R196, 0x1d ;  /* 0x0000001dc4007836 */ /* 0x000fe20000000000 */
[----:B------:R-:W-:Y:S01]  /*7770*/  ISETP.LT.AND P4, PT, R198, UR73, !P1 ;  /* 0x00000049c6007c0c */ /* 0x000fe2000cf81270 */
[----:B---3--:R-:W-:Y:S01]  /*7780*/  IMAD.WIDE R4, R13, 0x2, R8 ;  /* 0x000000020d047825 */ /* 0x008fe200078e0208 */
[----:B------:R-:W-:Y:S01]  /*7790*/  ISETP.LT.AND P1, PT, R197, UR71, !P1 ;  /* 0x00000047c5007c0c */ /* 0x000fe2000cf21270 */
[----:B------:R-:W3:Y:S01]  /*77a0*/  LDCU UR71, c[0x0][0x39c] ;  /* 0x00007380ff4777ac */ /* 0x000ee20008000800 */
[----:B------:R-:W-:Y:S01]  /*77b0*/  ISETP.GE.AND P3, PT, R0, UR52, PT ;  /* 0x0000003400007c0c */ /* 0x000fe2000bf66270 */
[----:B-1----:R-:W-:Y:S01]  /*77c0*/  IMAD.WIDE R2, R13, 0x2, R76 ;  /* 0x000000020d027825 */ /* 0x002fe200078e024c */
[----:B------:R-:W-:Y:S01]  /*77d0*/  PRMT R0, R157, 0x7632, R0 ;  /* 0x000076329d007816 */ /* 0x000fe20000000000 */
[----:B------:R-:W1:Y:S01]  /*77e0*/  LDCU UR48, c[0x0][0x398] ;  /* 0x00007300ff3077ac */ /* 0x000e620008000800 */
[----:B------:R-:W-:-:S03]  /*77f0*/  PRMT R12, R29, 0x7632, R12 ;  /* 0x000076321d0c7816 */ /* 0x000fc6000000000c */
[----:B------:R0:W-:Y:S01]  /*7800*/  @P6 STG.E.U16 desc[UR20][R2.64], R0 ;  /* 0x0000000002006986 */ /* 0x0001e2000c101514 */
[C---:B--2---:R-:W-:Y:S01]  /*7810*/  IMAD.WIDE R6, R13.reuse, 0x2, R132 ;  /* 0x000000020d067825 */ /* 0x044fe200078e0284 */
[----:B------:R-:W-:Y:S01]  /*7820*/  F2FP.F16.F32.PACK_AB R168, R168, R231 ;  /* 0x000000e7a8a8723e */ /* 0x000fe200000000ff */
[----:B------:R-:W2:Y:S01]  /*7830*/  LDCU UR73, c[0x0][0x398] ;  /* 0x00007300ff4977ac */ /* 0x000ea20008000800 */
[----:B------:R1:W-:Y:S01]  /*7840*/  @P4 STG.E.U16 desc[UR20][R4.64], R29 ;  /* 0x0000001d04004986 */ /* 0x0003e2000c101514 */
[----:B------:R-:W-:Y:S01]  /*7850*/  ISETP.LT.AND P4, PT, R200, UR63, !P5 ;  /* 0x0000003fc8007c0c */ /* 0x000fe2000ef81270 */
[----:B------:R-:W-:Y:S01]  /*7860*/  VIADD R13, R13, UR32 ;  /* 0x000000200d0d7c36 */ /* 0x000fe20008000000 */
[----:B------:R-:W-:Y:S01]  /*7870*/  ISETP.LT.AND P6, PT, R199, UR66, !P5 ;  /* 0x00000042c7007c0c */ /* 0x000fe2000efc1270 */
[----:B------:R3:W-:Y:S01]  /*7880*/  @P1 STG.E.U16 desc[UR20][R6.64], R12 ;  /* 0x0000000c06001986 */ /* 0x0007e2000c101514 */
[----:B------:R-:W-:Y:S01]  /*7890*/  ISETP.LT.AND P1, PT, R198, UR68, !P5 ;  /* 0x00000044c6007c0c */ /* 0x000fe2000ef21270 */
[C---:B------:R-:W-:Y:S01]  /*78a0*/  VIADD R15, R13.reuse, UR32 ;  /* 0x000000200d0f7c36 */ /* 0x040fe20008000000 */
[----:B------:R-:W-:Y:S01]  /*78b0*/  F2FP.F16.F32.PACK_AB R40, R40, R104 ;  /* 0x000000682828723e */ /* 0x000fe200000000ff */
[----:B0-----:R-:W-:Y:S01]  /*78c0*/  IMAD.WIDE R2, R13, 0x2, R10 ;  /* 0x000000020d027825 */ /* 0x001fe200078e020a */
[----:B------:R-:W-:Y:S01]  /*78d0*/  ISETP.LT.AND P5, PT, R197, UR64, !P5 ;  /* 0x00000040c5007c0c */ /* 0x000fe2000efa1270 */
[----:B------:R-:W0:Y:S02]  /*78e0*/  LDCU UR64, c[0x0][0x39c] ;  /* 0x00007380ff4077ac */ /* 0x000e240008000800 */
[----:B-1----:R-:W-:-:S02]  /*78f0*/  IMAD.WIDE R4, R13, 0x2, R76 ;  /* 0x000000020d047825 */ /* 0x002fc400078e024c */
[----:B------:R1:W-:Y:S01]  /*7900*/  @P4 STG.E.U16 desc[UR20][R2.64], R158 ;  /* 0x0000009e02004986 */ /* 0x0003e2000c101514 */
[----:B------:R-:W-:Y:S01]  /*7910*/  ISETP.LT.AND P4, PT, R200, UR7, !P0 ;  /* 0x00000007c8007c0c */ /* 0x000fe2000c781270 */
[----:B---3--:R-:W-:Y:S01]  /*7920*/  IMAD.WIDE R6, R13, 0x2, R8 ;  /* 0x000000020d067825 */ /* 0x008fe200078e0208 */
[----:B------:R-:W3:Y:S01]  /*7930*/  LDCU UR52, c[0x0][0x398] ;  /* 0x00007300ff3477ac */ /* 0x000ee20008000800 */
[----:B------:R0:W-:Y:S02]  /*7940*/  @P6 STG.E.U16 desc[UR20][R4.64], R14 ;  /* 0x0000000e04006986 */ /* 0x0001e4000c101514 */
[----:B------:R-:W-:Y:S01]  /*7950*/  VIADD R0, R196, 0x1e ;  /* 0x0000001ec4007836 */ /* 0x000fe20000000000 */
[----:B------:R-:W2:Y:S01]  /*7960*/  LDCU UR63, c[0x0][0x398] ;  /* 0x00007300ff3f77ac */ /* 0x000ea20008000800 */
[----:B------:R4:W-:Y:S01]  /*7970*/  @P1 STG.E.U16 desc[UR20][R6.64], R30 ;  /* 0x0000001e06001986 */ /* 0x0009e2000c101514 */
[----:B------:R-:W-:Y:S01]  /*7980*/  F2FP.F16.F32.PACK_AB R169, R169, R230 ;  /* 0x000000e6a9a9723e */ /* 0x000fe200000000ff */
[----:B------:R-:W2:Y:S01]  /*7990*/  LDCU UR66, c[0x0][0x398] ;  /* 0x00007300ff4277ac */ /* 0x000ea20008000800 */
[----:B-1----:R-:W-:Y:S01]  /*79a0*/  IMAD.WIDE R2, R13, 0x2, R132 ;  /* 0x000000020d027825 */ /* 0x002fe200078e0284 */
[----:B------:R-:W-:Y:S01]  /*79b0*/  F2FP.F16.F32.PACK_AB R41, R41, R105 ;  /* 0x000000692929723e */ /* 0x000fe200000000ff */
[----:B------:R-:W1:Y:S02]  /*79c0*/  LDCU UR68, c[0x0][0x398] ;  /* 0x00007300ff4477ac */ /* 0x000e640008000800 */
[----:B0-----:R-:W-:Y:S01]  /*79d0*/  IMAD.WIDE R4, R15, 0x2, R10 ;  /* 0x000000020f047825 */ /* 0x001fe200078e020a */
[----:B------:R-:W0:Y:S01]  /*79e0*/  LDCU UR7, c[0x0][0x398] ;  /* 0x00007300ff0777ac */ /* 0x000e220008000800 */
[----:B----4-:R-:W-:-:S02]  /*79f0*/  PRMT R7, R30, 0x7632, R7 ;  /* 0x000076321e077816 */ /* 0x010fc40000000007 */
[----:B------:R-:W-:Y:S01]  /*7a00*/  ISETP.LT.AND P6, PT, R199, UR72, !P0 ;  /* 0x00000048c7007c0c */ /* 0x000fe2000c7c1270 */
[----:B------:R-:W-:Y:S01]  /*7a10*/  IMAD.WIDE R12, R15, 0x2, R132 ;  /* 0x000000020f0c7825 */ /* 0x000fe200078e0284 */
[----:B------:R-:W-:Y:S01]  /*7a20*/  PRMT R14, R31, 0x7632, R14 ;  /* 0x000076321f0e7816 */ /* 0x000fe2000000000e */
[----:B------:R4:W-:Y:S01]  /*7a30*/  @P5 STG.E.U16 desc[UR20][R2.64], R7 ;  /* 0x0000000702005986 */ /* 0x0009e2000c101514 */
[----:B------:R-:W-:Y:S01]  /*7a40*/  ISETP.LT.AND P5, PT, R198, UR65, !P0 ;  /* 0x00000041c6007c0c */ /* 0x000fe2000c7a1270 */
[----:B------:R-:W0:Y:S02]  /*7a50*/  LDCU UR72, c[0x0][0x398] ;  /* 0x00007300ff4877ac */ /* 0x000e240008000800 */
[----:B------:R1:W-:Y:S01]  /*7a60*/  @P4 STG.E.U16 desc[UR20][R4.64], R159 ;  /* 0x0000009f04004986 */ /* 0x0003e2000c101514 */
[----:B------:R-:W-:Y:S01]  /*7a70*/  ISETP.LT.AND P4, PT, R197, UR14, !P0 ;  /* 0x0000000ec5007c0c */ /* 0x000fe2000c781270 */
[----:B------:R-:W0:Y:S01]  /*7a80*/  LDCU UR77, c[0x0][0x398] ;  /* 0x00007300ff4d77ac */ /* 0x000e220008000800 */
[----:B------:R-:W-:Y:S01]  /*7a90*/  ISETP.GE.AND P1, PT, R0, UR44, PT ;  /* 0x0000002c00007c0c */ /* 0x000fe2000bf26270 */
[----:B----4-:R-:W-:Y:S01]  /*7aa0*/  IMAD.WIDE R6, R15, 0x2, R76 ;  /* 0x000000020f067825 */ /* 0x010fe200078e024c */
[----:B------:R-:W-:Y:S01]  /*7ab0*/  F2FP.F16.F32.PACK_AB R170, R170, R229 ;  /* 0x000000e5aaaa723e */ /* 0x000fe200000000ff */
[----:B------:R-:W4:Y:S01]  /*7ac0*/  LDCU UR44, c[0x0][0x398] ;  /* 0x00007300ff2c77ac */ /* 0x000f220008000800 */
[----:B-1----:R-:W-:Y:S01]  /*7ad0*/  PRMT R5, R159, 0x7632, R5 ;  /* 0x000076329f057816 */ /* 0x002fe20000000005 */
[----:B------:R-:W-:Y:S01]  /*7ae0*/  IMAD.WIDE R2, R15, 0x2, R8 ;  /* 0x000000020f027825 */ /* 0x000fe200078e0208 */
[----:B------:R-:W1:Y:S03]  /*7af0*/  LDCU UR14, c[0x0][0x39c] ;  /* 0x00007380ff0e77ac */ /* 0x000e660008000800 */
[----:B------:R0:W-:Y:S01]  /*7b00*/  @P6 STG.E.U16 desc[UR20][R6.64], R5 ;  /* 0x0000000506006986 */ /* 0x0001e2000c101514 */
[----:B------:R-:W-:Y:S01]  /*7b10*/  ISETP.LT.AND P6, PT, R200, UR46, !P2 ;  /* 0x0000002ec8007c0c */ /* 0x000fe2000d7c1270 */
[----:B------:R-:W-:Y:S01]  /*7b20*/  VIADD R0, R196, 0x1f ;  /* 0x0000001fc4007836 */ /* 0x000fe20000000000 */
[----:B------:R-:W-:Y:S01]  /*7b30*/  F2FP.F16.F32.PACK_AB R42, R42, R106 ;  /* 0x0000006a2a2a723e */ /* 0x000fe200000000ff */
[----:B------:R1:W-:Y:S01]  /*7b40*/  @P5 STG.E.U16 desc[UR20][R2.64], R31 ;  /* 0x0000001f02005986 */ /* 0x0003e2000c101514 */
[----:B------:R-:W-:Y:S01]  /*7b50*/  ISETP.LT.AND P5, PT, R199, UR37, !P2 ;  /* 0x00000025c7007c0c */ /* 0x000fe2000d7a1270 */
[----:B------:R-:W-:Y:S01]  /*7b60*/  VIADD R15, R15, UR32 ;  /* 0x000000200f0f7c36 */ /* 0x000fe20008000000 */
[----:B------:R-:W-:Y:S01]  /*7b70*/  ISETP.GE.AND P0, PT, R0, UR43, PT ;  /* 0x0000002b00007c0c */ /* 0x000fe2000bf06270 */
[----:B------:R2:W-:Y:S01]  /*7b80*/  @P4 STG.E.U16 desc[UR20][R12.64], R14 ;  /* 0x0000000e0c004986 */ /* 0x0005e2000c101514 */
[----:B------:R-:W-:Y:S01]  /*7b90*/  ISETP.LT.AND P4, PT, R198, UR34, !P2 ;  /* 0x00000022c6007c0c */ /* 0x000fe2000d781270 */
[----:B------:R-:W3:Y:S01]  /*7ba0*/  LDCU UR43, c[0x0][0x398] ;  /* 0x00007300ff2b77ac */ /* 0x000ee20008000800 */
[----:B------:R-:W-:Y:S01]  /*7bb0*/  PRMT R0, R160, 0x7632, R0 ;  /* 0x00007632a0007816 */ /* 0x000fe20000000000 */
[----:B0-----:R-:W-:Y:S01]  /*7bc0*/  IMAD.WIDE R4, R15, 0x2, R76 ;  /* 0x000000020f047825 */ /* 0x001fe200078e024c */
[----:B------:R-:W-:Y:S01]  /*7bd0*/  ISETP.LT.AND P2, PT, R197, UR45, !P2 ;  /* 0x0000002dc5007c0c */ /* 0x000fe2000d741270 */
[----:B------:R-:W0:Y:S02]  /*7be0*/  LDCU UR45, c[0x0][0x39c] ;  /* 0x00007380ff2d77ac */ /* 0x000e240008000800 */
[----:B-1----:R-:W-:Y:S01]  /*7bf0*/  IMAD.WIDE R2, R15, 0x2, R10 ;  /* 0x000000020f027825 */ /* 0x002fe200078e020a */
[----:B------:R-:W-:Y:S01]  /*7c00*/  F2FP.F16.F32.PACK_AB R171, R171, R228 ;  /* 0x000000e4abab723e */ /* 0x000fe200000000ff */
[----:B------:R-:W1:Y:S02]  /*7c10*/  LDCU UR46, c[0x0][0x398] ;  /* 0x00007300ff2e77ac */ /* 0x000e640008000800 */
[----:B------:R-:W-:Y:S01]  /*7c20*/  IMAD.WIDE R6, R15, 0x2, R8 ;  /* 0x000000020f067825 */ /* 0x000fe200078e0208 */
[----:B------:R0:W-:Y:S01]  /*7c30*/  @P6 STG.E.U16 desc[UR20][R2.64], R160 ;  /* 0x000000a002006986 */ /* 0x0001e2000c101514 */
[----:B--2---:R-:W-:Y:S01]  /*7c40*/  PRMT R14, R32, 0x7632, R14 ;  /* 0x00007632200e7816 */ /* 0x004fe2000000000e */
[----:B------:R-:W2:Y:S02]  /*7c50*/  LDCU UR37, c[0x0][0x398] ;  /* 0x00007300ff2577ac */ /* 0x000ea40008000800 */
[----:B------:R1:W-:Y:S01]  /*7c60*/  @P5 STG.E.U16 desc[UR20][R4.64], R0 ;  /* 0x0000000004005986 */ /* 0x0003e2000c101514 */
[----:B------:R-:W-:Y:S01]  /*7c70*/  ISETP.LT.AND P5, PT, R199, UR49, !P3 ;  /* 0x00000031c7007c0c */ /* 0x000fe2000dfa1270 */
[C---:B------:R-:W-:Y:S01]  /*7c80*/  IMAD.WIDE R12, R15.reuse, 0x2, R132 ;  /* 0x000000020f0c7825 */ /* 0x040fe200078e0284 */
[----:B------:R-:W-:Y:S01]  /*7c90*/  ISETP.LT.AND P6, PT, R198, UR24, !P3 ;  /* 0x00000018c6007c0c */ /* 0x000fe2000dfc1270 */
[----:B------:R-:W-:Y:S01]  /*7ca0*/  @P4 STG.E.U16 desc[UR20][R6.64], R32 ;  /* 0x0000002006004986 */ /* 0x000fe2000c101514 */
[----:B------:R-:W-:Y:S01]  /*7cb0*/  ISETP.LT.AND P4, PT, R200, UR16, !P3 ;  /* 0x00000010c8007c0c */ /* 0x000fe2000df81270 */
[----:B------:R-:W-:Y:S01]  /*7cc0*/  VIADD R15, R15, UR32 ;  /* 0x000000200f0f7c36 */ /* 0x000fe20008000000 */
[----:B------:R-:W-:Y:S01]  /*7cd0*/  F2FP.F16.F32.PACK_AB R43, R43, R107 ;  /* 0x0000006b2b2b723e */ /* 0x000fe200000000ff */
[----:B------:R2:W-:Y:S01]  /*7ce0*/  @P2 STG.E.U16 desc[UR20][R12.64], R14 ;  /* 0x0000000e0c002986 */ /* 0x0005e2000c101514 */
[----:B------:R-:W3:Y:S01]  /*7cf0*/  LDCU UR34, c[0x0][0x398] ;  /* 0x00007300ff2277ac */ /* 0x000ee20008000800 */
[C---:B0-----:R-:W-:Y:S01]  /*7d00*/  IMAD.WIDE R2, R15.reuse, 0x2, R10 ;  /* 0x000000020f027825 */ /* 0x041fe200078e020a */
[----:B------:R-:W0:Y:S03]  /*7d10*/  LDCU UR16, c[0x0][0x398] ;  /* 0x00007300ff1077ac */ /* 0x000e260008000800 */
[----:B-1----:R-:W-:Y:S01]  /*7d20*/  IMAD.WIDE R4, R15, 0x2, R76 ;  /* 0x000000020f047825 */ /* 0x002fe200078e024c */
[----:B------:R-:W1:Y:S01]  /*7d30*/  LDCU UR24, c[0x0][0x398] ;  /* 0x00007300ff1877ac */ /* 0x000e620008000800 */
[----:B--2---:R-:W-:-:S02]  /*7d40*/  PRMT R12, R161, 0x7632, R12 ;  /* 0x00007632a10c7816 */ /* 0x004fc4000000000c */
[----:B------:R-:W-:Y:S01]  /*7d50*/  IMAD.WIDE R6, R15, 0x2, R8 ;  /* 0x000000020f067825 */ /* 0x000fe200078e0208 */
[----:B------:R2:W-:Y:S01]  /*7d60*/  @P4 STG.E.U16 desc[UR20][R2.64], R161 ;  /* 0x000000a102004986 */ /* 0x0005e2000c101514 */
[----:B------:R-:W-:Y:S01]  /*7d70*/  ISETP.LT.AND P4, PT, R197, UR61, !P3 ;  /* 0x0000003dc5007c0c */ /* 0x000fe2000df81270 */
[----:B------:R-:W0:Y:S02]  /*7d80*/  LDCU UR49, c[0x0][0x398] ;  /* 0x00007300ff3177ac */ /* 0x000e240008000800 */
        /* <DEDUP_REMOVED lines=8> */
[----:B--2---:R-:W-:Y:S01]  /*7e10*/  IMAD.WIDE R2, R15, 0x2, R132 ;  /* 0x000000020f027825 */ /* 0x004fe200078e0284 */
[----:B------:R-:W-:Y:S01]  /*7e20*/  F2FP.F16.F32.PACK_AB R44, R44, R108 ;  /* 0x0000006c2c2c723e */ /* 0x000fe200000000ff */
[----:B------:R-:W2:Y:S01]  /*7e30*/  LDCU UR35, c[0x0][0x398] ;  /* 0x00007300ff2377ac */ /* 0x000ea20008000800 */
[----:B-1----:R-:W-:Y:S01]  /*7e40*/  PRMT R12, R33, 0x7632, R12 ;  /* 0x00007632210c7816 */ /* 0x002fe2000000000c */
[C---:B------:R-:W-:Y:S01]  /*7e50*/  IMAD.WIDE R4, R13.reuse, 0x2, R10 ;  /* 0x000000020d047825 */ /* 0x040fe200078e020a */
[----:B------:R-:W1:Y:S03]  /*7e60*/  LDCU UR22, c[0x0][0x398] ;  /* 0x00007300ff1677ac */ /* 0x000e660008000800 */
[----:B0-----:R-:W-:Y:S01]  /*7e70*/  IMAD.WIDE R6, R13, 0x2, R76 ;  /* 0x000000020d067825 */ /* 0x001fe200078e024c */
[----:B------:R0:W-:Y:S01]  /*7e80*/  @P4 STG.E.U16 desc[UR20][R2.64], R12 ;  /* 0x0000000c02004986 */ /* 0x0001e2000c101514 */
[----:B------:R-:W-:Y:S01]  /*7e90*/  ISETP.LT.AND P4, PT, R197, UR33, !P1 ;  /* 0x00000021c5007c0c */ /* 0x000fe2000cf81270 */
[----:B------:R-:W1:Y:S02]  /*7ea0*/  LDCU UR33, c[0x0][0x398] ;  /* 0x00007300ff2177ac */ /* 0x000e640008000800 */
[----:B------:R2:W-:Y:S01]  /*7eb0*/  @P5 STG.E.U16 desc[UR20][R4.64], R162 ;  /* 0x000000a204005986 */ /* 0x0005e2000c101514 */
[----:B------:R-:W-:Y:S01]  /*7ec0*/  ISETP.LT.AND P5, PT, R198, UR30, !P1 ;  /* 0x0000001ec6007c0c */ /* 0x000fe2000cfa1270 */
[C---:B------:R-:W-:Y:S01]  /*7ed0*/  VIADD R15, R13.reuse, UR32 ;  /* 0x000000200d0f7c36 */ /* 0x040fe20008000000 */
[----:B------:R-:W-:Y:S01]  /*7ee0*/  ISETP.GE.AND P2, PT, R0, UR59, PT ;  /* 0x0000003b00007c0c */ /* 0x000fe2000bf46270 */
[----:B------:R1:W-:Y:S01]  /*7ef0*/  @P6 STG.E.U16 desc[UR20][R6.64], R14 ;  /* 0x0000000e06006986 */ /* 0x0003e2000c101514 */
[----:B------:R-:W-:Y:S01]  /*7f00*/  ISETP.LT.AND P6, PT, R200, UR50, !P0 ;  /* 0x00000032c8007c0c */ /* 0x000fe2000c7c1270 */
[C---:B0-----:R-:W-:Y:S01]  /*7f10*/  IMAD.WIDE R2, R13.reuse, 0x2, R8 ;  /* 0x000000020d027825 */ /* 0x041fe200078e0208 */
[----:B------:R-:W-:Y:S01]  /*7f20*/  PRMT R12, R34, 0x7632, R12 ;  /* 0x00007632220c7816 */ /* 0x000fe2000000000c */
[----:B------:R-:W0:Y:S02]  /*7f30*/  LDCU UR30, c[0x0][0x398] ;  /* 0x00007300ff1e77ac */ /* 0x000e240008000800 */
[----:B--2---:R-:W-:-:S04]  /*7f40*/  IMAD.WIDE R4, R13, 0x2, R132 ;  /* 0x000000020d047825 */ /* 0x004fc800078e0284 */
[----:B------:R2:W-:Y:S01]  /*7f50*/  @P5 STG.E.U16 desc[UR20][R2.64], R34 ;  /* 0x0000002202005986 */ /* 0x0005e2000c101514 */
[----:B-1----:R-:W-:-:S04]  /*7f60*/  IMAD.WIDE R6, R15, 0x2, R10 ;  /* 0x000000020f067825 */ /* 0x002fc800078e020a */
[----:B------:R-:W-:Y:S01]  /*7f70*/  VIADD R0, R196, 0x21 ;  /* 0x00000021c4007836 */ /* 0x000fe20000000000 */
[----:B------:R1:W-:Y:S01]  /*7f80*/  @P4 STG.E.U16 desc[UR20][R4.64], R12 ;  /* 0x0000000c04004986 */ /* 0x0003e2000c101514 */
[----:B------:R-:W-:Y:S01]  /*7f90*/  ISETP.LT.AND P4, PT, R199, UR47, !P0 ;  /* 0x0000002fc7007c0c */ /* 0x000fe2000c781270 */
[----:B------:R-:W0:Y:S01]  /*7fa0*/  LDCU UR47, c[0x0][0x39c] ;  /* 0x00007380ff2f77ac */ /* 0x000e220008000800 */
[----:B------:R-:W-:Y:S01]  /*7fb0*/  ISETP.LT.AND P5, PT, R198, UR6, !P0 ;  /* 0x00000006c6007c0c */ /* 0x000fe2000c7a1270 */
[----:B------:R3:W-:Y:S01]  /*7fc0*/  @P6 STG.E.U16 desc[UR20][R6.64], R163 ;  /* 0x000000a306006986 */ /* 0x0007e2000c101514 */
[----:B------:R-:W-:Y:S01]  /*7fd0*/  ISETP.LT.AND P6, PT, R197, UR36, !P0 ;  /* 0x00000024c5007c0c */ /* 0x000fe2000c7c1270 */
[----:B--2---:R-:W-:Y:S01]  /*7fe0*/  IMAD.WIDE R2, R15, 0x2, R76 ;  /* 0x000000020f027825 */ /* 0x004fe200078e024c */
[----:B------:R-:W-:Y:S01]  /*7ff0*/  PRMT R13, R163, 0x7632, R13 ;  /* 0x00007632a30d7816 */ /* 0x000fe2000000000d */
[----:B------:R-:W2:Y:S01]  /*8000*/  LDCU UR6, c[0x0][0x398] ;  /* 0x00007300ff0677ac */ /* 0x000ea20008000800 */
[----:B------:R-:W-:Y:S01]  /*8010*/  ISETP.GE.AND P3, PT, R0, UR55, PT ;  /* 0x0000003700007c0c */ /* 0x000fe2000bf66270 */
[----:B-1----:R-:W-:Y:S01]  /*8020*/  IMAD.WIDE R4, R15, 0x2, R8 ;  /* 0x000000020f047825 */ /* 0x002fe200078e0208 */
[----:B------:R-:W-:Y:S01]  /*8030*/  PRMT R12, R35, 0x7632, R12 ;  /* 0x00007632230c7816 */ /* 0x000fe2000000000c */
[----:B------:R-:W1:Y:S02]  /*8040*/  LDCU UR50, c[0x0][0x398] ;  /* 0x00007300ff3277ac */ /* 0x000e640008000800 */
[----:B---3--:R-:W-:Y:S01]  /*8050*/  IMAD.WIDE R6, R15, 0x2, R132 ;  /* 0x000000020f067825 */ /* 0x008fe200078e0284 */
[----:B------:R3:W-:Y:S01]  /*8060*/  @P4 STG.E.U16 desc[UR20][R2.64], R13 ;  /* 0x0000000d02004986 */ /* 0x0007e2000c101514 */
[----:B------:R-:W-:Y:S01]  /*8070*/  PRMT R14, R36, 0x7632, R14 ;  /* 0x00007632240e7816 */ /* 0x000fe2000000000e */
[----:B------:R-:W0:Y:S01]  /*8080*/  LDCU UR55, c[0x0][0x39c] ;  /* 0x00007380ff3777ac */ /* 0x000e220008000800 */
[----:B------:R-:W-:Y:S01]  /*8090*/  VIADD R0, R196, 0x22 ;  /* 0x00000022c4007836 */ /* 0x000fe20000000000 */
[----:B------:R1:W-:Y:S01]  /*80a0*/  @P5 STG.E.U16 desc[UR20][R4.64], R35 ;  /* 0x0000002304005986 */ /* 0x0003e2000c101514 */
[----:B------:R-:W-:Y:S01]  /*80b0*/  ISETP.LT.AND P5, PT, R199, UR40, !P2 ;  /* 0x00000028c7007c0c */ /* 0x000fe2000d7a1270 */
[----:B------:R-:W-:Y:S01]  /*80c0*/  VIADD R15, R15, UR32 ;  /* 0x000000200f0f7c36 */ /* 0x000fe20008000000 */
[----:B------:R-:W-:Y:S01]  /*80d0*/  ISETP.LT.AND P4, PT, R198, UR26, !P2 ;  /* 0x0000001ac6007c0c */ /* 0x000fe2000d781270 */
[----:B------:R0:W-:Y:S01]  /*80e0*/  @P6 STG.E.U16 desc[UR20][R6.64], R12 ;  /* 0x0000000c06006986 */ /* 0x0001e2000c101514 */
[----:B------:R-:W-:Y:S01]  /*80f0*/  ISETP.LT.AND P6, PT, R200, UR57, !P2 ;  /* 0x00000039c8007c0c */ /* 0x000fe2000d7c1270 */
[----:B------:R-:W2:Y:S01]  /*8100*/  LDCU UR36, c[0x0][0x398] ;  /* 0x00007300ff2477ac */ /* 0x000ea20008000800 */
[----:B------:R-:W-:Y:S01]  /*8110*/  ISETP.GE.AND P1, PT, R0, UR54, PT ;  /* 0x0000003600007c0c */ /* 0x000fe2000bf26270 */
[----:B------:R-:W-:-:S02]  /*8120*/  VIADD R0, R196, 0x23 ;  /* 0x00000023c4007836 */ /* 0x000fc40000000000 */
[----:B---3--:R-:W-:Y:S01]  /*8130*/  IMAD.WIDE R2, R15, 0x2, R10 ;  /* 0x000000020f027825 */ /* 0x008fe200078e020a */
[----:B------:R-:W-:Y:S01]  /*8140*/  F2FP.F16.F32.PACK_AB R173, R173, R226 ;  /* 0x000000e2adad723e */ /* 0x000fe200000000ff */
[----:B------:R-:W3:Y:S01]  /*8150*/  LDCU UR26, c[0x0][0x398] ;  /* 0x00007300ff1a77ac */ /* 0x000ee20008000800 */
[----:B------:R-:W-:Y:S01]  /*8160*/  ISETP.GE.AND P0, PT, R0, UR18, PT ;  /* 0x0000001200007c0c */ /* 0x000fe2000bf06270 */
[C---:B-1----:R-:W-:Y:S01]  /*8170*/  IMAD.WIDE R4, R15.reuse, 0x2, R76 ;  /* 0x000000020f047825 */ /* 0x042fe200078e024c */
[----:B------:R-:W-:Y:S01]  /*8180*/  PRMT R0, R164, 0x7632, R0 ;  /* 0x00007632a4007816 */ /* 0x000fe20000000000 */
[----:B------:R-:W1:Y:S02]  /*8190*/  LDCU UR18, c[0x0][0x39c] ;  /* 0x00007380ff1277ac */ /* 0x000e640008000800 */
[----:B0-----:R-:W-:Y:S01]  /*81a0*/  IMAD.WIDE R6, R15, 0x2, R8 ;  /* 0x000000020f067825 */ /* 0x001fe200078e0208 */
[----:B------:R0:W-:Y:S01]  /*81b0*/  @P6 STG.E.U16 desc[UR20][R2.64], R164 ;  /* 0x000000a402006986 */ /* 0x0001e2000c101514 */
[----:B------:R-:W-:Y:S01]  /*81c0*/  ISETP.LT.AND P2, PT, R197, UR56, !P2 ;  /* 0x00000038c5007c0c */ /* 0x000fe2000d741270 */
[----:B------:R-:W1:Y:S02]  /*81d0*/  LDCU UR40, c[0x0][0x398] ;  /* 0x00007300ff2877ac */ /* 0x000e640008000800 */
[----:B------:R2:W-:Y:S01]  /*81e0*/  @P5 STG.E.U16 desc[UR20][R4.64], R0 ;  /* 0x0000000004005986 */ /* 0x0005e2000c101514 */
[----:B------:R-:W-:Y:S01]  /*81f0*/  ISETP.LT.AND P5, PT, R199, UR28, !P3 ;  /* 0x0000001cc7007c0c */ /* 0x000fe2000dfa1270 */
[C---:B------:R-:W-:Y:S01]  /*8200*/  IMAD.WIDE R12, R15.reuse, 0x2, R132 ;  /* 0x000000020f0c7825 */ /* 0x040fe200078e0284 */
[----:B------:R-:W-:Y:S01]  /*8210*/  ISETP.LT.AND P6, PT, R198, UR62, !P3 ;  /* 0x0000003ec6007c0c */ /* 0x000fe2000dfc1270 */
[----:B------:R1:W-:Y:S01]  /*8220*/  @P4 STG.E.U16 desc[UR20][R6.64], R36 ;  /* 0x0000002406004986 */ /* 0x0003e2000c101514 */
[----:B------:R-:W-:Y:S01]  /*8230*/  ISETP.LT.AND P4, PT, R200, UR60, !P3 ;  /* 0x0000003cc8007c0c */ /* 0x000fe2000df81270 */
[----:B------:R-:W-:Y:S01]  /*8240*/  VIADD R15, R15, UR32 ;  /* 0x000000200f0f7c36 */ /* 0x000fe20008000000 */
[----:B------:R-:W-:Y:S01]  /*8250*/  F2FP.F16.F32.PACK_AB R45, R45, R109 ;  /* 0x0000006d2d2d723e */ /* 0x000fe200000000ff */
[----:B------:R-:W3:Y:S02]  /*8260*/  LDCU UR28, c[0x0][0x398] ;  /* 0x00007300ff1c77ac */ /* 0x000ee40008000800 */
[C---:B0-----:R-:W-:Y:S01]  /*8270*/  IMAD.WIDE R2, R15.reuse, 0x2, R10 ;  /* 0x000000020f027825 */ /* 0x041fe200078e020a */
[----:B------:R0:W-:Y:S01]  /*8280*/  @P2 STG.E.U16 desc[UR20][R12.64], R14 ;  /* 0x0000000e0c002986 */ /* 0x0001e2000c101514 */
[----:B------:R-:W-:Y:S01]  /*8290*/  F2FP.F16.F32.PACK_AB R174, R174, R225 ;  /* 0x000000e1aeae723e */ /* 0x000fe200000000ff */
[----:B------:R-:W3:Y:S01]  /*82a0*/  LDCU UR54, c[0x0][0x39c] ;  /* 0x00007380ff3677ac */ /* 0x000ee20008000800 */
[----:B--2---:R-:W-:-:S04]  /*82b0*/  IMAD.WIDE R4, R15, 0x2, R76 ;  /* 0x000000020f047825 */ /* 0x004fc800078e024c */
[----:B-1----:R-:W-:Y:S01]  /*82c0*/  IMAD.WIDE R6, R15, 0x2, R8 ;  /* 0x000000020f067825 */ /* 0x002fe200078e0208 */
[----:B------:R1:W-:Y:S01]  /*82d0*/  @P4 STG.E.U16 desc[UR20][R2.64], R165 ;  /* 0x000000a502004986 */ /* 0x0003e2000c101514 */
[----:B------:R-:W-:Y:S01]  /*82e0*/  ISETP.LT.AND P4, PT, R197, UR10, !P3 ;  /* 0x0000000ac5007c0c */ /* 0x000fe2000df81270 */
[----:B------:R-:W2:Y:S02]  /*82f0*/  LDCU UR10, c[0x0][0x398] ;  /* 0x00007300ff0a77ac */ /* 0x000ea40008000800 */
[----:B------:R3:W-:Y:S01]  /*8300*/  @P5 STG.E.U16 desc[UR20][R4.64], R16 ;  /* 0x0000001004005986 */ /* 0x0007e2000c101514 */
[----:B------:R-:W-:Y:S01]  /*8310*/  ISETP.LT.AND P5, PT, R200, UR42, !P1 ;  /* 0x0000002ac8007c0c */ /* 0x000fe2000cfa1270 */
[----:B0-----:R-:W-:Y:S01]  /*8320*/  VIADD R13, R15, UR32 ;  /* 0x000000200f0d7c36 */ /* 0x001fe20008000000 */
[----:B------:R-:W-:Y:S01]  /*8330*/  PRMT R12, R37, 0x7632, R12 ;  /* 0x00007632250c7816 */ /* 0x000fe2000000000c */
[----:B------:R0:W-:Y:S01]  /*8340*/  @P6 STG.E.U16 desc[UR20][R6.64], R37 ;  /* 0x0000002506006986 */ /* 0x0001e2000c101514 */
[----:B------:R-:W-:Y:S01]  /*8350*/  ISETP.LT.AND P6, PT, R199, UR58, !P1 ;  /* 0x0000003ac7007c0c */ /* 0x000fe2000cfc1270 */
[----:B------:R-:W-:Y:S01]  /*8360*/  VIADD R0, R196, 0x24 ;  /* 0x00000024c4007836 */ /* 0x000fe20000000000 */
[----:B------:R-:W-:Y:S01]  /*8370*/  PRMT R14, R166, 0x7632, R14 ;  /* 0x00007632a60e7816 */ /* 0x000fe2000000000e */
[----:B-1----:R-:W-:Y:S01]  /*8380*/  IMAD.WIDE R2, R15, 0x2, R132 ;  /* 0x000000020f027825 */ /* 0x002fe200078e0284 */
[----:B------:R-:W-:Y:S01]  /*8390*/  F2FP.F16.F32.PACK_AB R46, R46, R110 ;  /* 0x0000006e2e2e723e */ /* 0x000fe200000000ff */
[----:B------:R-:W1:Y:S02]  /*83a0*/  LDCU UR42, c[0x0][0x398] ;  /* 0x00007300ff2a77ac */ /* 0x000e640008000800 */
[C---:B---3--:R-:W-:Y:S01]  /*83b0*/  IMAD.WIDE R4, R13.reuse, 0x2, R10 ;  /* 0x000000020d047825 */ /* 0x048fe200078e020a */
[----:B------:R3:W-:Y:S03]  /*83c0*/  @P4 STG.E.U16 desc[UR20][R2.64], R12 ;  /* 0x0000000c02004986 */ /* 0x0007e6000c101514 */
[----:B0-----:R-:W-:Y:S01]  /*83d0*/  IMAD.WIDE R6, R13, 0x2, R76 ;  /* 0x000000020d067825 */ /* 0x001fe200078e024c */
[----:B------:R0:W-:Y:S01]  /*83e0*/  @P5 STG.E.U16 desc[UR20][R4.64], R166 ;  /* 0x000000a604005986 */ /* 0x0001e2000c101514 */
[----:B------:R-:W-:Y:S01]  /*83f0*/  ISETP.LT.AND P5, PT, R198, UR12, !P1 ;  /* 0x0000000cc6007c0c */ /* 0x000fe2000cfa1270 */
[----:B------:R-:W1:Y:S01]  /*8400*/  LDCU UR12, c[0x0][0x39c] ;  /* 0x00007380ff0c77ac */ /* 0x000e620008000800 */
[----:B------:R-:W-:Y:S01]  /*8410*/  ISETP.LT.AND P4, PT, R197, UR69, !P1 ;  /* 0x00000045c5007c0c */ /* 0x000fe2000cf81270 */
[----:B------:R2:W-:Y:S01]  /*8420*/  @P6 STG.E.U16 desc[UR20][R6.64], R14 ;  /* 0x0000000e06006986 */ /* 0x0005e2000c101514 */
[----:B------:R-:W-:Y:S01]  /*8430*/  ISETP.LT.AND P6, PT, R200, UR4, !P0 ;  /* 0x00000004c8007c0c */ /* 0x000fe2000c7c1270 */
[C---:B------:R-:W-:Y:S01]  /*8440*/  VIADD R15, R13.reuse, UR32 ;  /* 0x000000200d0f7c36 */ /* 0x040fe20008000000 */
[----:B------:R-:W-:Y:S01]  /*8450*/  ISETP.GE.AND P2, PT, R0, UR70, PT ;  /* 0x0000004600007c0c */ /* 0x000fe2000bf46270 */
[C---:B---3--:R-:W-:Y:S01]  /*8460*/  IMAD.WIDE R2, R13.reuse, 0x2, R8 ;  /* 0x000000020d027825 */ /* 0x048fe200078e0208 */
[----:B------:R-:W-:Y:S01]  /*8470*/  PRMT R12, R38, 0x7632, R12 ;  /* 0x00007632260c7816 */ /* 0x000fe2000000000c */
[----:B------:R-:W3:Y:S02]  /*8480*/  LDCU UR4, c[0x0][0x398] ;  /* 0x00007300ff0477ac */ /* 0x000ee40008000800 */
[----:B0-----:R-:W-:-:S02]  /*8490*/  IMAD.WIDE R4, R13, 0x2, R132 ;  /* 0x000000020d047825 */ /* 0x001fc400078e0284 */
[----:B------:R0:W-:Y:S02]  /*84a0*/  @P5 STG.E.U16 desc[UR20][R2.64], R38 ;  /* 0x0000002602005986 */ /* 0x0001e4000c101514 */
[----:B--2---:R-:W-:Y:S02]  /*84b0*/  IMAD.WIDE R6, R15, 0x2, R10 ;  /* 0x000000020f067825 */ /* 0x004fe400078e020a */
[----:B------:R2:W-:Y:S01]  /*84c0*/  @P4 STG.E.U16 desc[UR20][R4.64], R12 ;  /* 0x0000000c04004986 */ /* 0x0005e2000c101514 */
[----:B------:R-:W-:Y:S01]  /*84d0*/  ISETP.LT.AND P4, PT, R199, UR53, !P0 ;  /* 0x00000035c7007c0c */ /* 0x000fe2000c781270 */
[----:B------:R-:W-:Y:S01]  /*84e0*/  VIADD R0, R196, 0x25 ;  /* 0x00000025c4007836 */ /* 0x000fe20000000000 */
[----:B-----5:R-:W-:Y:S01]  /*84f0*/  ISETP.LT.AND P5, PT, R198, UR41, !P0 ;  /* 0x00000029c6007c0c */ /* 0x020fe2000c7a1270 */
[----:B------:R5:W-:Y:S01]  /*8500*/  @P6 STG.E.U16 desc[UR20][R6.64], R167 ;  /* 0x000000a706006986 */ /* 0x000be2000c101514 */
[----:B------:R-:W-:Y:S01]  /*8510*/  ISETP.LT.AND P6, PT, R197, UR39, !P0 ;  /* 0x00000027c5007c0c */ /* 0x000fe2000c7c1270 */
[----:B------:R-:W1:Y:S01]  /*8520*/  LDCU UR39, c[0x0][0x398] ;  /* 0x00007300ff2777ac */ /* 0x000e620008000800 */
[----:B------:R-:W-:Y:S01]  /*8530*/  PRMT R13, R167, 0x7632, R13 ;  /* 0x00007632a70d7816 */ /* 0x000fe2000000000d */
[C---:B0-----:R-:W-:Y:S01]  /*8540*/  IMAD.WIDE R2, R15.reuse, 0x2, R76 ;  /* 0x000000020f027825 */ /* 0x041fe200078e024c */
[----:B------:R-:W-:Y:S01]  /*8550*/  ISETP.GE.AND P3, PT, R0, UR74, PT ;  /* 0x0000004a00007c0c */ /* 0x000fe2000bf66270 */
[----:B------:R-:W0:Y:S02]  /*8560*/  LDCU UR41, c[0x0][0x398] ;  /* 0x00007300ff2977ac */ /* 0x000e240008000800 */
[----:B--2---:R-:W-:Y:S01]  /*8570*/  IMAD.WIDE R4, R15, 0x2, R8 ;  /* 0x000000020f047825 */ /* 0x004fe200078e0208 */
[----:B------:R-:W-:Y:S01]  /*8580*/  PRMT R12, R39, 0x7632, R12 ;  /* 0x00007632270c7816 */ /* 0x000fe2000000000c */
[----:B------:R-:W2:Y:S02]  /*8590*/  LDCU UR53, c[0x0][0x398] ;  /* 0x00007300ff3577ac */ /* 0x000ea40008000800 */
[----:B-----5:R-:W-:Y:S01]  /*85a0*/  IMAD.WIDE R6, R15, 0x2, R132 ;  /* 0x000000020f067825 */ /* 0x020fe200078e0284 */
[----:B------:R5:W-:Y:S03]  /*85b0*/  @P4 STG.E.U16 desc[UR20][R2.64], R13 ;  /* 0x0000000d02004986 */ /* 0x000be6000c101514 */
        /* <DEDUP_REMOVED lines=10> */
[C---:B-----5:R-:W-:Y:S01]  /*8660*/  IMAD.WIDE R2, R15.reuse, 0x2, R10 ;  /* 0x000000020f027825 */ /* 0x060fe200078e020a */
[----:B------:R-:W-:Y:S01]  /*8670*/  PRMT R14, R40, 0x7632, R14 ;  /* 0x00007632280e7816 */ /* 0x000fe2000000000e */
[----:B------:R-:W5:Y:S01]  /*8680*/  LDCU UR9, c[0x0][0x398] ;  /* 0x00007300ff0977ac */ /* 0x000f620008000800 */
[----:B------:R-:W-:Y:S01]  /*8690*/  ISETP.GE.AND P0, PT, R0, UR64, PT ;  /* 0x0000004000007c0c */ /* 0x000fe2000bf06270 */
[C---:B0-----:R-:W-:Y:S01]  /*86a0*/  IMAD.WIDE R4, R15.reuse, 0x2, R76 ;  /* 0x000000020f047825 */ /* 0x041fe200078e024c */
[----:B------:R-:W-:Y:S01]  /*86b0*/  PRMT R0, R168, 0x7632, R0 ;  /* 0x00007632a8007816 */ /* 0x000fe20000000000 */
[----:B------:R-:W0:Y:S02]  /*86c0*/  LDCU UR51, c[0x0][0x398] ;  /* 0x00007300ff3377ac */ /* 0x000e240008000800 */
[----:B-1----:R-:W-:Y:S01]  /*86d0*/  IMAD.WIDE R6, R15, 0x2, R8 ;  /* 0x000000020f067825 */ /* 0x002fe200078e0208 */
[----:B------:R1:W-:Y:S01]  /*86e0*/  @P6 STG.E.U16 desc[UR20][R2.64], R168 ;  /* 0x000000a802006986 */ /* 0x0003e2000c101514 */
[----:B------:R-:W-:Y:S01]  /*86f0*/  ISETP.LT.AND P2, PT, R197, UR48, !P2 ;  /* 0x00000030c5007c0c */ /* 0x000fe2000d741270 */
[----:B------:R-:W0:Y:S02]  /*8700*/  LDCU UR48, c[0x0][0x398] ;  /* 0x00007300ff3077ac */ /* 0x000e240008000800 */
[----:B------:R0:W-:Y:S01]  /*8710*/  @P5 STG.E.U16 desc[UR20][R4.64], R0 ;  /* 0x0000000004005986 */ /* 0x0001e2000c101514 */
[----:B------:R-:W-:-:S03]  /*8720*/  ISETP.LT.AND P5, PT, R199, UR75, !P3 ;  /* 0x0000004bc7007c0c */ /* 0x000fc6000dfa1270 */
[----:B------:R0:W-:Y:S01]  /*8730*/  @P4 STG.E.U16 desc[UR20][R6.64], R40 ;  /* 0x0000002806004986 */ /* 0x0001e2000c101514 */
[----:B------:R-:W-:Y:S01]  /*8740*/  ISETP.LT.AND P4, PT, R200, UR76, !P3 ;  /* 0x0000004cc8007c0c */ /* 0x000fe2000df81270 */
[----:B------:R-:W-:Y:S01]  /*8750*/  IMAD.WIDE R12, R15, 0x2, R132 ;  /* 0x000000020f0c7825 */ /* 0x000fe200078e0284 */
[----:B------:R-:W-:-:S03]  /*8760*/  ISETP.LT.AND P6, PT, R198, UR67, !P3 ;  /* 0x00000043c6007c0c */ /* 0x000fc6000dfc1270 */
[----:B------:R-:W-:Y:S01]  /*8770*/  VIADD R15, R15, UR32 ;  /* 0x000000200f0f7c36 */ /* 0x000fe20008000000 */
[----:B------:R-:W-:-:S03]  /*8780*/  PRMT R16, R169, 0x7632, R16 ;  /* 0x00007632a9107816 */ /* 0x000fc60000000010 */
[C---:B-1----:R-:W-:Y:S01]  /*8790*/  IMAD.WIDE R2, R15.reuse, 0x2, R10 ;  /* 0x000000020f027825 */ /* 0x042fe200078e020a */
[----:B------:R1:W-:Y:S03]  /*87a0*/  @P2 STG.E.U16 desc[UR20][R12.64], R14 ;  /* 0x0000000e0c002986 */ /* 0x0003e6000c101514 */
[----:B0-----:R-:W-:Y:S01]  /*87b0*/  IMAD.WIDE R4, R15, 0x2, R76 ;  /* 0x000000020f047825 */ /* 0x001fe200078e024c */
[----:B------:R0:W-:Y:S01]  /*87c0*/  @P4 STG.E.U16 desc[UR20][R2.64], R169 ;  /* 0x000000a902004986 */ /* 0x0001e2000c101514 */
[----:B------:R-:W-:Y:S02]  /*87d0*/  ISETP.LT.AND P4, PT, R197, UR73, !P3 ;  /* 0x00000049c5007c0c */ /* 0x000fe4000df81270 */
[----:B------:R-:W-:Y:S01]  /*87e0*/  IMAD.WIDE R6, R15, 0x2, R8 ;  /* 0x000000020f067825 */ /* 0x000fe200078e0208 */
[----:B------:R2:W-:Y:S01]  /*87f0*/  @P5 STG.E.U16 desc[UR20][R4.64], R16 ;  /* 0x0000001004005986 */ /* 0x0005e2000c101514 */
[----:B------:R-:W-:Y:S01]  /*8800*/  ISETP.LT.AND P5, PT, R200, UR52, !P1 ;  /* 0x00000034c8007c0c */ /* 0x000fe2000cfa1270 */
[----:B------:R-:W3:Y:S02]  /*8810*/  LDCU UR52, c[0x0][0x398] ;  /* 0x00007300ff3477ac */ /* 0x000ee40008000800 */
[----:B------:R4:W-:Y:S01]  /*8820*/  @P6 STG.E.U16 desc[UR20][R6.64], R41 ;  /* 0x0000002906006986 */ /* 0x0009e2000c101514 */
[----:B------:R-:W-:Y:S01]  /*8830*/  ISETP.LT.AND P6, PT, R199, UR63, !P1 ;  /* 0x0000003fc7007c0c */ /* 0x000fe2000cfc1270 */
[----:B-1----:R-:W-:Y:S01]  /*8840*/  VIADD R13, R15, UR32 ;  /* 0x000000200f0d7c36 */ /* 0x002fe20008000000 */
[----:B------:R-:W-:Y:S01]  /*8850*/  PRMT R12, R41, 0x7632, R12 ;  /* 0x00007632290c7816 */ /* 0x000fe2000000000c */
[----:B0-----:R-:W-:Y:S01]  /*8860*/  IMAD.WIDE R2, R15, 0x2, R132 ;  /* 0x000000020f027825 */ /* 0x001fe200078e0284 */
[----:B------:R-:W-:-:S03]  /*8870*/  PRMT R14, R170, 0x7632, R14 ;  /* 0x00007632aa0e7816 */ /* 0x000fc6000000000e */
[C---:B--2---:R-:W-:Y:S01]  /*8880*/  IMAD.WIDE R4, R13.reuse, 0x2, R10 ;  /* 0x000000020d047825 */ /* 0x044fe200078e020a */
[----:B------:R0:W-:Y:S03]  /*8890*/  @P4 STG.E.U16 desc[UR20][R2.64], R12 ;  /* 0x0000000c02004986 */ /* 0x0001e6000c101514 */
[----:B----4-:R-:W-:Y:S01]  /*88a0*/  IMAD.WIDE R6, R13, 0x2, R76 ;  /* 0x000000020d067825 */ /* 0x010fe200078e024c */
[----:B------:R1:W-:Y:S01]  /*88b0*/  @P5 STG.E.U16 desc[UR20][R4.64], R170 ;  /* 0x000000aa04005986 */ /* 0x0003e2000c101514 */
[----:B------:R-:W-:Y:S02]  /*88c0*/  ISETP.LT.AND P5, PT, R198, UR66, !P1 ;  /* 0x00000042c6007c0c */ /* 0x000fe4000cfa1270 */
[----:B------:R-:W-:Y:S01]  /*88d0*/  ISETP.LT.AND P4, PT, R197, UR68, !P1 ;  /* 0x00000044c5007c0c */ /* 0x000fe2000cf81270 */
[----:B------:R2:W-:Y:S01]  /*88e0*/  @P6 STG.E.U16 desc[UR20][R6.64], R14 ;  /* 0x0000000e06006986 */ /* 0x0005e2000c101514 */
[----:B------:R-:W-:Y:S01]  /*88f0*/  ISETP.LT.AND P6, PT, R200, UR7, !P0 ;  /* 0x00000007c8007c0c */ /* 0x000fe2000c7c1270 */
[----:B------:R-:W-:-:S02]  /*8900*/  VIADD R15, R13, UR32 ;  /* 0x000000200d0f7c36 */ /* 0x000fc40008000000 */
[----:B------:R-:W-:Y:S01]  /*8910*/  VIADD R0, R196, 0x28 ;  /* 0x00000028c4007836 */ /* 0x000fe20000000000 */
[----:B0-----:R-:W-:Y:S01]  /*8920*/  PRMT R12, R42, 0x7632, R12 ;  /* 0x000076322a0c7816 */ /* 0x001fe2000000000c */
[----:B------:R-:W-:Y:S01]  /*8930*/  IMAD.WIDE R2, R13, 0x2, R8 ;  /* 0x000000020d027825 */ /* 0x000fe200078e0208 */
[----:B------:R-:W-:Y:S01]  /*8940*/  PRMT R16, R173, 0x7632, R16 ;  /* 0x00007632ad107816 */ /* 0x000fe20000000010 */
[----:B------:R-:W0:Y:S02]  /*8950*/  LDCU UR7, c[0x0][0x398] ;  /* 0x00007300ff0777ac */ /* 0x000e240008000800 */
[----:B-1----:R-:W-:Y:S01]  /*8960*/  IMAD.WIDE R4, R13, 0x2, R132 ;  /* 0x000000020d047825 */ /* 0x002fe200078e0284 */
[----:B------:R1:W-:Y:S03]  /*8970*/  @P5 STG.E.U16 desc[UR20][R2.64], R42 ;  /* 0x0000002a02005986 */ /* 0x0003e6000c101514 */
[----:B--2---:R-:W-:Y:S01]  /*8980*/  IMAD.WIDE R6, R15, 0x2, R10 ;  /* 0x000000020f067825 */ /* 0x004fe200078e020a */
[----:B------:R2:W-:Y:S01]  /*8990*/  @P4 STG.E.U16 desc[UR20][R4.64], R12 ;  /* 0x0000000c04004986 */ /* 0x0005e2000c101514 */
[----:B------:R-:W-:-:S02]  /*89a0*/  ISETP.LT.AND P4, PT, R199, UR72, !P0 ;  /* 0x00000048c7007c0c */ /* 0x000fc4000c781270 */
[----:B------:R-:W-:Y:S01]  /*89b0*/  ISETP.LT.AND P5, PT, R198, UR77, !P0 ;  /* 0x0000004dc6007c0c */ /* 0x000fe2000c7a1270 */
[----:B------:R4:W-:Y:S01]  /*89c0*/  @P6 STG.E.U16 desc[UR20][R6.64], R171 ;  /* 0x000000ab06006986 */ /* 0x0009e2000c101514 */
[----:B------:R-:W-:Y:S01]  /*89d0*/  ISETP.LT.AND P6, PT, R197, UR44, !P0 ;  /* 0x0000002cc5007c0c */ /* 0x000fe2000c7c1270 */
[----:B------:R-:W0:Y:S01]  /*89e0*/  LDCU UR44, c[0x0][0x398] ;  /* 0x00007300ff2c77ac */ /* 0x000e220008000800 */
[----:B------:R-:W-:Y:S01]  /*89f0*/  ISETP.GE.AND P2, PT, R0, UR14, PT ;  /* 0x0000000e00007c0c */ /* 0x000fe2000bf46270 */
[----:B------:R-:W-:Y:S01]  /*8a00*/  VIADD R0, R196, 0x29 ;  /* 0x00000029c4007836 */ /* 0x000fe20000000000 */
[----:B------:R-:W-:Y:S01]  /*8a10*/  PRMT R13, R171, 0x7632, R13 ;  /* 0x00007632ab0d7816 */ /* 0x000fe2000000000d */
[----:B-1----:R-:W-:Y:S01]  /*8a20*/  IMAD.WIDE R2, R15, 0x2, R76 ;  /* 0x000000020f027825 */ /* 0x002fe200078e024c */
[----:B------:R-:W-:Y:S01]  /*8a30*/  PRMT R14, R44, 0x7632, R14 ;  /* 0x000076322c0e7816 */ /* 0x000fe2000000000e */
[----:B------:R-:W1:Y:S01]  /*8a40*/  LDCU UR14, c[0x0][0x398] ;  /* 0x00007300ff0e77ac */ /* 0x000e620008000800 */
[----:B--2---:R-:W-:Y:S01]  /*8a50*/  PRMT R12, R43, 0x7632, R12 ;  /* 0x000076322b0c7816 */ /* 0x004fe2000000000c */
[----:B------:R-:W-:Y:S01]  /*8a60*/  IMAD.WIDE R4, R15, 0x2, R8 ;  /* 0x000000020f047825 */ /* 0x000fe200078e0208 */
[----:B------:R-:W-:-:S03]  /*8a70*/  ISETP.GE.AND P3, PT, R0, UR45, PT ;  /* 0x0000002d00007c0c */ /* 0x000fc6000bf66270 */
[----:B----4-:R-:W-:Y:S01]  /*8a80*/  IMAD.WIDE R6, R15, 0x2, R132 ;  /* 0x000000020f067825 */ /* 0x010fe200078e0284 */
[----:B------:R2:W-:Y:S01]  /*8a90*/  @P4 STG.E.U16 desc[UR20][R2.64], R13 ;  /* 0x0000000d02004986 */ /* 0x0005e2000c101514 */
[----:B------:R-:W-:Y:S01]  /*8aa0*/  F2FP.F16.F32.PACK_AB R175, R175, R224 ;  /* 0x000000e0afaf723e */ /* 0x000fe200000000ff */
[----:B------:R-:W4:Y:S01]  /*8ab0*/  LDCU UR45, c[0x0][0x398] ;  /* 0x00007300ff2d77ac */ /* 0x000f220008000800 */
[----:B------:R-:W-:Y:S01]  /*8ac0*/  VIADD R0, R196, 0x2a ;  /* 0x0000002ac4007836 */ /* 0x000fe20000000000 */
[----:B------:R0:W-:Y:S01]  /*8ad0*/  @P5 STG.E.U16 desc[UR20][R4.64], R43 ;  /* 0x0000002b04005986 */ /* 0x0001e2000c101514 */
[----:B------:R-:W-:-:S03]  /*8ae0*/  ISETP.LT.AND P5, PT, R199, UR46, !P2 ;  /* 0x0000002ec7007c0c */ /* 0x000fc6000d7a1270 */
[----:B------:R1:W-:Y:S01]  /*8af0*/  @P6 STG.E.U16 desc[UR20][R6.64], R12 ;  /* 0x0000000c06006986 */ /* 0x0003e2000c101514 */
[----:B------:R-:W-:Y:S01]  /*8b00*/  ISETP.LT.AND P6, PT, R200, UR43, !P2 ;  /* 0x0000002bc8007c0c */ /* 0x000fe2000d7c1270 */
[----:B------:R-:W-:Y:S01]  /*8b10*/  VIADD R15, R15, UR32 ;  /* 0x000000200f0f7c36 */ /* 0x000fe20008000000 */
[----:B------:R-:W-:Y:S01]  /*8b20*/  ISETP.GE.AND P1, PT, R0, UR55, PT ;  /* 0x0000003700007c0c */ /* 0x000fe2000bf26270 */
[----:B------:R-:W-:Y:S01]  /*8b30*/  VIADD R0, R196, 0x2b ;  /* 0x0000002bc4007836 */ /* 0x000fe20000000000 */
[----:B------:R-:W-:Y:S01]  /*8b40*/  ISETP.LT.AND P4, PT, R198, UR37, !P2 ;  /* 0x00000025c6007c0c */ /* 0x000fe2000d781270 */
[----:B--2---:R-:W-:Y:S01]  /*8b50*/  IMAD.WIDE R2, R15, 0x2, R10 ;  /* 0x000000020f027825 */ /* 0x004fe200078e020a */
[----:B------:R-:W-:Y:S01]  /*8b60*/  F2FP.F16.F32.PACK_AB R47, R47, R111 ;  /* 0x0000006f2f2f723e */ /* 0x000fe200000000ff */
[----:B------:R-:W2:Y:S01]  /*8b70*/  LDCU UR55, c[0x0][0x398] ;  /* 0x00007300ff3777ac */ /* 0x000ea20008000800 */
        /* <DEDUP_REMOVED lines=17> */
[C---:B-1----:R-:W-:Y:S01]  /*8c90*/  IMAD.WIDE R2, R15.reuse, 0x2, R10 ;  /* 0x000000020f027825 */ /* 0x042fe200078e020a */
[----:B------:R1:W-:Y:S01]  /*8ca0*/  @P2 STG.E.U16 desc[UR20][R12.64], R14 ;  /* 0x0000000e0c002986 */ /* 0x0003e2000c101514 */
[----:B------:R-:W-:Y:S01]  /*8cb0*/  F2FP.F16.F32.PACK_AB R48, R48, R112 ;  /* 0x000000703030723e */ /* 0x000fe200000000ff */
[----:B------:R-:W3:Y:S01]  /*8cc0*/  LDCU UR37, c[0x0][0x398] ;  /* 0x00007300ff2577ac */ /* 0x000ee20008000800 */
[----:B--2---:R-:W-:Y:S01]  /*8cd0*/  IMAD.WIDE R4, R15, 0x2, R76 ;  /* 0x000000020f047825 */ /* 0x004fe200078e024c */
[----:B------:R-:W-:-:S02]  /*8ce0*/  F2FP.F16.F32.PACK_AB R177, R177, R222 ;  /* 0x000000deb1b1723e */ /* 0x000fc400000000ff */
[----:B------:R-:W-:Y:S01]  /*8cf0*/  F2FP.F16.F32.PACK_AB R49, R49, R113 ;  /* 0x000000713131723e */ /* 0x000fe200000000ff */
[----:B0-----:R-:W-:Y:S01]  /*8d00*/  IMAD.WIDE R6, R15, 0x2, R8 ;  /* 0x000000020f067825 */ /* 0x001fe200078e0208 */
[----:B------:R0:W-:Y:S01]  /*8d10*/  @P4 STG.E.U16 desc[UR20][R2.64], R173 ;  /* 0x000000ad02004986 */ /* 0x0001e2000c101514 */
[----:B------:R-:W-:Y:S01]  /*8d20*/  ISETP.LT.AND P4, PT, R197, UR35, !P3 ;  /* 0x00000023c5007c0c */ /* 0x000fe2000df81270 */
[----:B------:R-:W2:Y:S02]  /*8d30*/  LDCU UR24, c[0x0][0x398] ;  /* 0x00007300ff1877ac */ /* 0x000ea40008000800 */
[----:B------:R3:W-:Y:S01]  /*8d40*/  @P5 STG.E.U16 desc[UR20][R4.64], R16 ;  /* 0x0000001004005986 */ /* 0x0007e2000c101514 */
[----:B------:R-:W-:Y:S01]  /*8d50*/  ISETP.LT.AND P5, PT, R200, UR22, !P1 ;  /* 0x00000016c8007c0c */ /* 0x000fe2000cfa1270 */
[----:B-1----:R-:W-:Y:S01]  /*8d60*/  VIADD R13, R15, UR32 ;  /* 0x000000200f0d7c36 */ /* 0x002fe20008000000 */
[----:B------:R-:W-:Y:S01]  /*8d70*/  PRMT R12, R45, 0x7632, R12 ;  /* 0x000076322d0c7816 */ /* 0x000fe2000000000c */
[----:B------:R1:W-:Y:S01]  /*8d80*/  @P6 STG.E.U16 desc[UR20][R6.64], R45 ;  /* 0x0000002d06006986 */ /* 0x0003e2000c101514 */
[----:B------:R-:W-:Y:S01]  /*8d90*/  ISETP.LT.AND P6, PT, R199, UR33, !P1 ;  /* 0x00000021c7007c0c */ /* 0x000fe2000cfc1270 */
[----:B------:R-:W-:Y:S01]  /*8da0*/  VIADD R0, R196, 0x2c ;  /* 0x0000002cc4007836 */ /* 0x000fe20000000000 */
[----:B------:R-:W-:Y:S01]  /*8db0*/  PRMT R14, R174, 0x7632, R14 ;  /* 0x00007632ae0e7816 */ /* 0x000fe2000000000e */
[----:B0-----:R-:W-:Y:S01]  /*8dc0*/  IMAD.WIDE R2, R15, 0x2, R132 ;  /* 0x000000020f027825 */ /* 0x001fe200078e0284 */
[----:B------:R-:W-:Y:S01]  /*8dd0*/  F2FP.F16.F32.PACK_AB R178, R178, R221 ;  /* 0x000000ddb2b2723e */ /* 0x000fe200000000ff */
[----:B------:R-:W0:Y:S02]  /*8de0*/  LDCU UR43, c[0x0][0x398] ;  /* 0x00007300ff2b77ac */ /* 0x000e240008000800 */
[----:B---3--:R-:W-:Y:S01]  /*8df0*/  IMAD.WIDE R4, R13, 0x2, R10 ;  /* 0x000000020d047825 */ /* 0x008fe200078e020a */
[----:B------:R3:W-:Y:S01]  /*8e00*/  @P4 STG.E.U16 desc[UR20][R2.64], R12 ;  /* 0x0000000c02004986 */ /* 0x0007e2000c101514 */
[----:B------:R-:W-:Y:S01]  /*8e10*/  PRMT R16, R177, 0x7632, R16 ;  /* 0x00007632b1107816 */ /* 0x000fe20000000010 */
[----:B------:R-:W0:Y:S01]  /*8e20*/  LDCU UR22, c[0x0][0x398] ;  /* 0x00007300ff1677ac */ /* 0x000e220008000800 */
[----:B-1----:R-:W-:Y:S01]  /*8e30*/  IMAD.WIDE R6, R13, 0x2, R76 ;  /* 0x000000020d067825 */ /* 0x002fe200078e024c */
[----:B------:R1:W-:Y:S01]  /*8e40*/  @P5 STG.E.U16 desc[UR20][R4.64], R174 ;  /* 0x000000ae04005986 */ /* 0x0003e2000c101514 */
[----:B------:R-:W-:Y:S01]  /*8e50*/  ISETP.LT.AND P5, PT, R198, UR30, !P1 ;  /* 0x0000001ec6007c0c */ /* 0x000fe2000cfa1270 */
[----:B------:R-:W0:Y:S01]  /*8e60*/  LDCU UR30, c[0x0][0x398] ;  /* 0x00007300ff1e77ac */ /* 0x000e220008000800 */
        /* <DEDUP_REMOVED lines=8> */
[----:B-1----:R-:W-:-:S02]  /*8ef0*/  IMAD.WIDE R4, R13, 0x2, R132 ;  /* 0x000000020d047825 */ /* 0x002fc400078e0284 */
[----:B------:R1:W-:Y:S01]  /*8f00*/  @P5 STG.E.U16 desc[UR20][R2.64], R46 ;  /* 0x0000002e02005986 */ /* 0x0003e2000c101514 */
[----:B------:R-:W-:Y:S01]  /*8f10*/  F2FP.F16.F32.PACK_AB R50, R50, R114 ;  /* 0x000000723232723e */ /* 0x000fe200000000ff */
[----:B--2---:R-:W-:Y:S01]  /*8f20*/  IMAD.WIDE R6, R15, 0x2, R10 ;  /* 0x000000020f067825 */ /* 0x004fe200078e020a */
[----:B------:R-:W-:Y:S01]  /*8f30*/  PRMT R14, R48, 0x7632, R14 ;  /* 0x00007632300e7816 */ /* 0x000fe2000000000e */
[----:B------:R2:W-:Y:S01]  /*8f40*/  @P4 STG.E.U16 desc[UR20][R4.64], R12 ;  /* 0x0000000c04004986 */ /* 0x0005e2000c101514 */
[----:B------:R-:W-:Y:S01]  /*8f50*/  ISETP.LT.AND P4, PT, R199, UR26, !P0 ;  /* 0x0000001ac7007c0c */ /* 0x000fe2000c781270 */
[----:B------:R-:W-:Y:S01]  /*8f60*/  VIADD R0, R196, 0x2d ;  /* 0x0000002dc4007836 */ /* 0x000fe20000000000 */
[----:B------:R-:W-:Y:S01]  /*8f70*/  ISETP.LT.AND P5, PT, R198, UR40, !P0 ;  /* 0x00000028c6007c0c */ /* 0x000fe2000c7a1270 */
[----:B------:R0:W-:Y:S01]  /*8f80*/  @P6 STG.E.U16 desc[UR20][R6.64], R175 ;  /* 0x000000af06006986 */ /* 0x0001e2000c101514 */
[----:B------:R-:W-:Y:S01]  /*8f90*/  ISETP.LT.AND P6, PT, R197, UR28, !P0 ;  /* 0x0000001cc5007c0c */ /* 0x000fe2000c7c1270 */
[----:B------:R-:W3:Y:S01]  /*8fa0*/  LDCU UR33, c[0x0][0x398] ;  /* 0x00007300ff2177ac */ /* 0x000ee20008000800 */
[----:B------:R-:W-:Y:S01]  /*8fb0*/  PRMT R13, R175, 0x7632, R13 ;  /* 0x00007632af0d7816 */ /* 0x000fe2000000000d */
[C---:B-1----:R-:W-:Y:S01]  /*8fc0*/  IMAD.WIDE R2, R15.reuse, 0x2, R76 ;  /* 0x000000020f027825 */ /* 0x042fe200078e024c */
[----:B------:R-:W-:Y:S01]  /*8fd0*/  ISETP.GE.AND P3, PT, R0, UR12, PT ;  /* 0x0000000c00007c0c */ /* 0x000fe2000bf66270 */
[----:B------:R-:W1:Y:S02]  /*8fe0*/  LDCU UR12, c[0x0][0x398] ;  /* 0x00007300ff0c77ac */ /* 0x000e640008000800 */
[----:B--2---:R-:W-:Y:S01]  /*8ff0*/  IMAD.WIDE R4, R15, 0x2, R8 ;  /* 0x000000020f047825 */ /* 0x004fe200078e0208 */
[----:B------:R-:W-:Y:S01]  /*9000*/  PRMT R12, R47, 0x7632, R12 ;  /* 0x000076322f0c7816 */ /* 0x000fe2000000000c */
[----:B------:R-:W2:Y:S02]  /*9010*/  LDCU UR26, c[0x0][0x398] ;  /* 0x00007300ff1a77ac */ /* 0x000ea40008000800 */
[----:B0-----:R-:W-:Y:S01]  /*9020*/  IMAD.WIDE R6, R15, 0x2, R132 ;  /* 0x000000020f067825 */ /* 0x001fe200078e0284 */
[----:B------:R0:W-:Y:S01]  /*9030*/  @P4 STG.E.U16 desc[UR20][R2.64], R13 ;  /* 0x0000000d02004986 */ /* 0x0001e2000c101514 */
[----:B------:R-:W-:Y:S01]  /*9040*/  F2FP.F16.F32.PACK_AB R179, R179, R220 ;  /* 0x000000dcb3b3723e */ /* 0x000fe200000000ff */
[----:B------:R-:W1:Y:S01]  /*9050*/  LDCU UR28, c[0x0][0x398] ;  /* 0x00007300ff1c77ac */ /* 0x000e620008000800 */
[----:B------:R-:W-:Y:S01]  /*9060*/  VIADD R0, R196, 0x2e ;  /* 0x0000002ec4007836 */ /* 0x000fe20000000000 */
[----:B------:R2:W-:Y:S01]  /*9070*/  @P5 STG.E.U16 desc[UR20][R4.64], R47 ;  /* 0x0000002f04005986 */ /* 0x0005e2000c101514 */
[----:B------:R-:W-:Y:S01]  /*9080*/  ISETP.LT.AND P5, PT, R199, UR42, !P2 ;  /* 0x0000002ac7007c0c */ /* 0x000fe2000d7a1270 */
[----:B------:R-:W1:Y:S02]  /*9090*/  LDCU UR35, c[0x0][0x398] ;  /* 0x00007300ff2377ac */ /* 0x000e640008000800 */
[----:B------:R3:W-:Y:S01]  /*90a0*/  @P6 STG.E.U16 desc[UR20][R6.64], R12 ;  /* 0x0000000c06006986 */ /* 0x0007e2000c101514 */
[----:B------:R-:W-:Y:S01]  /*90b0*/  ISETP.LT.AND P6, PT, R200, UR10, !P2 ;  /* 0x0000000ac8007c0c */ /* 0x000fe2000d7c1270 */
[----:B------:R-:W-:Y:S01]  /*90c0*/  VIADD R15, R15, UR32 ;  /* 0x000000200f0f7c36 */ /* 0x000fe20008000000 */
[----:B------:R-:W-:Y:S01]  /*90d0*/  ISETP.GE.AND P1, PT, R0, UR38, PT ;  /* 0x0000002600007c0c */ /* 0x000fe2000bf26270 */
[----:B------:R-:W-:Y:S01]  /*90e0*/  VIADD R0, R196, 0x2f ;  /* 0x0000002fc4007836 */ /* 0x000fe20000000000 */
[----:B------:R-:W-:Y:S01]  /*90f0*/  ISETP.LT.AND P4, PT, R198, UR50, !P2 ;  /* 0x00000032c6007c0c */ /* 0x000fe2000d781270 */
[----:B0-----:R-:W-:Y:S01]  /*9100*/  IMAD.WIDE R2, R15, 0x2, R10 ;  /* 0x000000020f027825 */ /* 0x001fe200078e020a */
[----:B------:R-:W-:Y:S01]  /*9110*/  F2FP.F16.F32.PACK_AB R51, R51, R115 ;  /* 0x000000733333723e */ /* 0x000fe200000000ff */
[----:B------:R-:W0:Y:S01]  /*9120*/  LDCU UR10, c[0x0][0x398] ;  /* 0x00007300ff0a77ac */ /* 0x000e220008000800 */
[----:B------:R-:W-:Y:S01]  /*9130*/  ISETP.GE.AND P0, PT, R0, UR54, PT ;  /* 0x0000003600007c0c */ /* 0x000fe2000bf06270 */
[C---:B--2---:R-:W-:Y:S01]  /*9140*/  IMAD.WIDE R4, R15.reuse, 0x2, R76 ;  /* 0x000000020f047825 */ /* 0x044fe200078e024c */
[----:B------:R-:W-:Y:S01]  /*9150*/  PRMT R0, R176, 0x7632, R0 ;  /* 0x00007632b0007816 */ /* 0x000fe20000000000 */
[----:B------:R-:W2:Y:S02]  /*9160*/  LDCU UR36, c[0x0][0x398] ;  /* 0x00007300ff2477ac */ /* 0x000ea40008000800 */
[----:B---3--:R-:W-:Y:S01]  /*9170*/  IMAD.WIDE R6, R15, 0x2, R8 ;  /* 0x000000020f067825 */ /* 0x008fe200078e0208 */
[----:B------:R3:W-:Y:S01]  /*9180*/  @P6 STG.E.U16 desc[UR20][R2.64], R176 ;  /* 0x000000b002006986 */ /* 0x0007e2000c101514 */
[----:B------:R-:W-:Y:S01]  /*9190*/  ISETP.LT.AND P2, PT, R197, UR4, !P2 ;  /* 0x00000004c5007c0c */ /* 0x000fe2000d741270 */
[----:B------:R-:W0:Y:S02]  /*91a0*/  LDCU UR4, c[0x0][0x39c] ;  /* 0x00007380ff0477ac */ /* 0x000e240008000800 */
[----:B------:R1:W-:Y:S01]  /*91b0*/  @P5 STG.E.U16 desc[UR20][R4.64], R0 ;  /* 0x0000000004005986 */ /* 0x0003e2000c101514 */
[----:B------:R-:W-:Y:S01]  /*91c0*/  ISETP.LT.AND P5, PT, R199, UR41, !P3 ;  /* 0x00000029c7007c0c */ /* 0x000fe2000dfa1270 */
[C---:B------:R-:W-:Y:S01]  /*91d0*/  IMAD.WIDE R12, R15.reuse, 0x2, R132 ;  /* 0x000000020f0c7825 */ /* 0x040fe200078e0284 */
[----:B------:R-:W-:Y:S01]  /*91e0*/  F2FP.F16.F32.PACK_AB R180, R180, R219 ;  /* 0x000000dbb4b4723e */ /* 0x000fe200000000ff */
[----:B------:R0:W-:Y:S01]  /*91f0*/  @P4 STG.E.U16 desc[UR20][R6.64], R48 ;  /* 0x0000003006004986 */ /* 0x0001e2000c101514 */
[----:B------:R-:W-:Y:S01]  /*9200*/  ISETP.LT.AND P4, PT, R200, UR39, !P3 ;  /* 0x00000027c8007c0c */ /* 0x000fe2000df81270 */
[----:B------:R-:W-:Y:S01]  /*9210*/  VIADD R15, R15, UR32 ;  /* 0x000000200f0f7c36 */ /* 0x000fe20008000000 */
[----:B------:R-:W-:Y:S01]  /*9220*/  ISETP.LT.AND P6, PT, R198, UR53, !P3 ;  /* 0x00000035c6007c0c */ /* 0x000fe2000dfc1270 */
[----:B------:R-:W2:Y:S02]  /*9230*/  LDCU UR38, c[0x0][0x398] ;  /* 0x00007300ff2677ac */ /* 0x000ea40008000800 */
[C---:B---3--:R-:W-:Y:S01]  /*9240*/  IMAD.WIDE R2, R15.reuse, 0x2, R10 ;  /* 0x000000020f027825 */ /* 0x048fe200078e020a */
[----:B------:R3:W-:Y:S03]  /*9250*/  @P2 STG.E.U16 desc[UR20][R12.64], R14 ;  /* 0x0000000e0c002986 */ /* 0x0007e6000c101514 */
[----:B-1----:R-:W-:-:S04]  /*9260*/  IMAD.WIDE R4, R15, 0x2, R76 ;  /* 0x000000020f047825 */ /* 0x002fc800078e024c */
[----:B0-----:R-:W-:Y:S01]  /*9270*/  IMAD.WIDE R6, R15, 0x2, R8 ;  /* 0x000000020f067825 */ /* 0x001fe200078e0208 */
[----:B------:R0:W-:Y:S01]  /*9280*/  @P4 STG.E.U16 desc[UR20][R2.64], R177 ;  /* 0x000000b102004986 */ /* 0x0001e2000c101514 */
[----:B-----5:R-:W-:Y:S01]  /*9290*/  ISETP.LT.AND P4, PT, R197, UR9, !P3 ;  /* 0x00000009c5007c0c */ /* 0x020fe2000df81270 */
[----:B------:R-:W1:Y:S02]  /*92a0*/  LDCU UR9, c[0x0][0x398] ;  /* 0x00007300ff0977ac */ /* 0x000e640008000800 */
[----:B------:R5:W-:Y:S01]  /*92b0*/  @P5 STG.E.U16 desc[UR20][R4.64], R16 ;  /* 0x0000001004005986 */ /* 0x000be2000c101514 */
[----:B------:R-:W-:Y:S01]  /*92c0*/  ISETP.LT.AND P5, PT, R200, UR14, !P1 ;  /* 0x0000000ec8007c0c */ /* 0x000fe2000cfa1270 */
[----:B---3--:R-:W-:Y:S01]  /*92d0*/  VIADD R13, R15, UR32 ;  /* 0x000000200f0d7c36 */ /* 0x008fe20008000000 */
        /* <DEDUP_REMOVED lines=8> */
[C---:B-----5:R-:W-:Y:S01]  /*9360*/  IMAD.WIDE R4, R13.reuse, 0x2, R10 ;  /* 0x000000020d047825 */ /* 0x060fe200078e020a */
[----:B------:R5:W-:Y:S03]  /*9370*/  @P4 STG.E.U16 desc[UR20][R2.64], R12 ;  /* 0x0000000c02004986 */ /* 0x000be6000c101514 */
[----:B---3--:R-:W-:Y:S01]  /*9380*/  IMAD.WIDE R6, R13, 0x2, R76 ;  /* 0x000000020d067825 */ /* 0x008fe200078e024c */
[----:B------:R3:W-:Y:S01]  /*9390*/  @P5 STG.E.U16 desc[UR20][R4.64], R178 ;  /* 0x000000b204005986 */ /* 0x0007e2000c101514 */
[----:B------:R-:W-:-:S02]  /*93a0*/  ISETP.LT.AND P5, PT, R198, UR51, !P1 ;  /* 0x00000033c6007c0c */ /* 0x000fc4000cfa1270 */
[----:B----4-:R-:W-:Y:S01]  /*93b0*/  ISETP.LT.AND P4, PT, R197, UR45, !P1 ;  /* 0x0000002dc5007c0c */ /* 0x010fe2000cf81270 */
[----:B------:R4:W-:Y:S01]  /*93c0*/  @P6 STG.E.U16 desc[UR20][R6.64], R14 ;  /* 0x0000000e06006986 */ /* 0x0009e2000c101514 */
[----:B------:R-:W-:Y:S01]  /*93d0*/  ISETP.LT.AND P6, PT, R200, UR52, !P0 ;  /* 0x00000034c8007c0c */ /* 0x000fe2000c7c1270 */
[C---:B------:R-:W-:Y:S02]  /*93e0*/  VIADD R15, R13.reuse, UR32 ;  /* 0x000000200d0f7c36 */ /* 0x040fe40008000000 */
[----:B-----5:R-:W-:Y:S01]  /*93f0*/  IMAD.WIDE R2, R13, 0x2, R8 ;  /* 0x000000020d027825 */ /* 0x020fe200078e0208 */
[----:B------:R-:W-:-:S03]  /*9400*/  PRMT R12, R50, 0x7632, R12 ;  /* 0x00007632320c7816 */ /* 0x000fc6000000000c */
[----:B---3--:R-:W-:Y:S02]  /*9410*/  IMAD.WIDE R4, R13, 0x2, R132 ;  /* 0x000000020d047825 */ /* 0x008fe400078e0284 */
[----:B------:R3:W-:Y:S02]  /*9420*/  @P5 STG.E.U16 desc[UR20][R2.64], R50 ;  /* 0x0000003202005986 */ /* 0x0007e4000c101514 */
[----:B----4-:R-:W-:Y:S02]  /*9430*/  IMAD.WIDE R6, R15, 0x2, R10 ;  /* 0x000000020f067825 */ /* 0x010fe400078e020a */
[----:B------:R4:W-:Y:S01]  /*9440*/  @P4 STG.E.U16 desc[UR20][R4.64], R12 ;  /* 0x0000000c04004986 */ /* 0x0009e2000c101514 */
[----:B------:R-:W-:Y:S01]  /*9450*/  ISETP.LT.AND P4, PT, R199, UR7, !P0 ;  /* 0x00000007c7007c0c */ /* 0x000fe2000c781270 */
[----:B------:R-:W5:Y:S01]  /*9460*/  LDCU UR7, c[0x0][0x398] ;  /* 0x00007300ff0777ac */ /* 0x000f620008000800 */
[----:B------:R-:W-:Y:S01]  /*9470*/  ISETP.LT.AND P5, PT, R198, UR44, !P0 ;  /* 0x0000002cc6007c0c */ /* 0x000fe2000c7a1270 */
[----:B------:R0:W-:Y:S01]  /*9480*/  @P6 STG.E.U16 desc[UR20][R6.64], R179 ;  /* 0x000000b306006986 */ /* 0x0001e2000c101514 */
[----:B------:R-:W-:-:S02]  /*9490*/  ISETP.LT.AND P6, PT, R197, UR55, !P0 ;  /* 0x00000037c5007c0c */ /* 0x000fc4000c7c1270 */
[----:B------:R-:W-:Y:S01]  /*94a0*/  ISETP.GE.AND P2, PT, R0, UR18, PT ;  /* 0x0000001200007c0c */ /* 0x000fe2000bf46270 */
[----:B------:R-:W-:Y:S01]  /*94b0*/  VIADD R0, R196, 0x31 ;  /* 0x00000031c4007836 */ /* 0x000fe20000000000 */
[----:B------:R-:W-:Y:S01]  /*94c0*/  PRMT R13, R179, 0x7632, R13 ;  /* 0x00007632b30d7816 */ /* 0x000fe2000000000d */
[----:B---3--:R-:W-:Y:S01]  /*94d0*/  IMAD.WIDE R2, R15, 0x2, R76 ;  /* 0x000000020f027825 */ /* 0x008fe200078e024c */
[----:B------:R-:W-:Y:S01]  /*94e0*/  F2FP.F16.F32.PACK_AB R181, R181, R218 ;  /* 0x000000dab5b5723e */ /* 0x000fe200000000ff */
[----:B------:R-:W3:Y:S01]  /*94f0*/  LDCU UR18, c[0x0][0x398] ;  /* 0x00007300ff1277ac */ /* 0x000ee20008000800 */
[----:B----4-:R-:W-:Y:S01]  /*9500*/  PRMT R12, R51, 0x7632, R12 ;  /* 0x00007632330c7816 */ /* 0x010fe2000000000c */
[----:B------:R-:W-:Y:S01]  /*9510*/  IMAD.WIDE R4, R15, 0x2, R8 ;  /* 0x000000020f047825 */ /* 0x000fe200078e0208 */
[----:B------:R-:W-:-:S03]  /*9520*/  ISETP.GE.AND P3, PT, R0, UR16, PT ;  /* 0x0000001000007c0c */ /* 0x000fc6000bf66270 */
[----:B0-----:R-:W-:Y:S01]  /*9530*/  IMAD.WIDE R6, R15, 0x2, R132 ;  /* 0x000000020f067825 */ /* 0x001fe200078e0284 */
[----:B------:R0:W-:Y:S01]  /*9540*/  @P4 STG.E.U16 desc[UR20][R2.64], R13 ;  /* 0x0000000d02004986 */ /* 0x0001e2000c101514 */
[----:B------:R-:W-:Y:S01]  /*9550*/  PRMT R14, R52, 0x7632, R14 ;  /* 0x00007632340e7816 */ /* 0x000fe2000000000e */
        /* <DEDUP_REMOVED lines=10> */
[----:B0-----:R-:W-:Y:S01]  /*9600*/  IMAD.WIDE R2, R15, 0x2, R10 ;  /* 0x000000020f027825 */ /* 0x001fe200078e020a */
[----:B------:R-:W-:Y:S01]  /*9610*/  PRMT R16, R181, 0x7632, R16 ;  /* 0x00007632b5107816 */ /* 0x000fe20000000010 */
[----:B------:R-:W0:Y:S01]  /*9620*/  LDCU UR6, c[0x0][0x39c] ;  /* 0x00007380ff0677ac */ /* 0x000e220008000800 */
[----:B------:R-:W-:Y:S01]  /*9630*/  ISETP.GE.AND P0, PT, R0, UR4, PT ;  /* 0x0000000400007c0c */ /* 0x000fe2000bf06270 */
[C---:B-1----:R-:W-:Y:S01]  /*9640*/  IMAD.WIDE R4, R15.reuse, 0x2, R76 ;  /* 0x000000020f047825 */ /* 0x042fe200078e024c */
        /* <DEDUP_REMOVED lines=15> */
[C---:B--2---:R-:W-:Y:S01]  /*9740*/  IMAD.WIDE R2, R15.reuse, 0x2, R10 ;  /* 0x000000020f027825 */ /* 0x044fe200078e020a */
[----:B------:R2:W-:Y:S01]  /*9750*/  @P2 STG.E.U16 desc[UR20][R12.64], R14 ;  /* 0x0000000e0c002986 */ /* 0x0005e2000c101514 */
[----:B------:R-:W-:Y:S01]  /*9760*/  F2FP.F16.F32.PACK_AB R182, R182, R217 ;  /* 0x000000d9b6b6723e */ /* 0x000fe200000000ff */
[----:B------:R-:W3:Y:S01]  /*9770*/  LDCU UR12, c[0x0][0x398] ;  /* 0x00007300ff0c77ac */ /* 0x000ee20008000800 */
[----:B-1----:R-:W-:Y:S01]  /*9780*/  IMAD.WIDE R4, R15, 0x2, R76 ;  /* 0x000000020f047825 */ /* 0x002fe200078e024c */
[----:B------:R-:W-:-:S02]  /*9790*/  F2FP.F16.F32.PACK_AB R54, R54, R118 ;  /* 0x000000763636723e */ /* 0x000fc400000000ff */
[----:B------:R-:W-:Y:S01]  /*97a0*/  F2FP.F16.F32.PACK_AB R183, R183, R216 ;  /* 0x000000d8b7b7723e */ /* 0x000fe200000000ff */
[----:B0-----:R-:W-:Y:S01]  /*97b0*/  IMAD.WIDE R6, R15, 0x2, R8 ;  /* 0x000000020f067825 */ /* 0x001fe200078e0208 */
[----:B------:R0:W-:Y:S01]  /*97c0*/  @P4 STG.E.U16 desc[UR20][R2.64], R181 ;  /* 0x000000b502004986 */ /* 0x0001e2000c101514 */
[----:B------:R-:W-:Y:S01]  /*97d0*/  ISETP.LT.AND P4, PT, R197, UR33, !P3 ;  /* 0x00000021c5007c0c */ /* 0x000fe2000df81270 */
[----:B------:R-:W1:Y:S02]  /*97e0*/  LDCU UR22, c[0x0][0x398] ;  /* 0x00007300ff1677ac */ /* 0x000e640008000800 */
[----:B------:R3:W-:Y:S01]  /*97f0*/  @P5 STG.E.U16 desc[UR20][R4.64], R16 ;  /* 0x0000001004005986 */ /* 0x0007e2000c101514 */
[----:B------:R-:W-:Y:S01]  /*9800*/  ISETP.LT.AND P5, PT, R200, UR26, !P1 ;  /* 0x0000001ac8007c0c */ /* 0x000fe2000cfa1270 */
[----:B--2---:R-:W-:Y:S01]  /*9810*/  VIADD R13, R15, UR32 ;  /* 0x000000200f0d7c36 */ /* 0x004fe20008000000 */
        /* <DEDUP_REMOVED lines=8> */
[C---:B---3--:R-:W-:Y:S01]  /*98a0*/  IMAD.WIDE R4, R13.reuse, 0x2, R10 ;  /* 0x000000020d047825 */ /* 0x048fe200078e020a */
[----:B------:R3:W-:Y:S03]  /*98b0*/  @P4 STG.E.U16 desc[UR20][R2.64], R12 ;  /* 0x0000000c02004986 */ /* 0x0007e6000c101514 */
[----:B--2---:R-:W-:Y:S01]  /*98c0*/  IMAD.WIDE R6, R13, 0x2, R76 ;  /* 0x000000020d067825 */ /* 0x004fe200078e024c */
        /* <DEDUP_REMOVED lines=11> */
[----:B--2---:R-:W-:-:S02]  /*9980*/  IMAD.WIDE R4, R13, 0x2, R132 ;  /* 0x000000020d047825 */ /* 0x004fc400078e0284 */
[----:B------:R2:W-:Y:S01]  /*9990*/  @P5 STG.E.U16 desc[UR20][R2.64], R54 ;  /* 0x0000003602005986 */ /* 0x0005e2000c101514 */
[----:B------:R-:W-:Y:S01]  /*99a0*/  F2FP.F16.F32.PACK_AB R184, R184, R215 ;  /* 0x000000d7b8b8723e */ /* 0x000fe200000000ff */
[----:B-1----:R-:W-:Y:S01]  /*99b0*/  IMAD.WIDE R6, R15, 0x2, R10 ;  /* 0x000000020f067825 */ /* 0x002fe200078e020a */
[----:B------:R-:W-:Y:S01]  /*99c0*/  F2FP.F16.F32.PACK_AB R56, R56, R120 ;  /* 0x000000783838723e */ /* 0x000fe200000000ff */
[----:B------:R1:W-:Y:S01]  /*99d0*/  @P4 STG.E.U16 desc[UR20][R4.64], R12 ;  /* 0x0000000c04004986 */ /* 0x0003e2000c101514 */
[----:B------:R-:W-:Y:S01]  /*99e0*/  ISETP.LT.AND P4, PT, R199, UR9, !P0 ;  /* 0x00000009c7007c0c */ /* 0x000fe2000c781270 */
[----:B------:R-:W-:Y:S01]  /*99f0*/  VIADD R0, R196, 0x35 ;  /* 0x00000035c4007836 */ /* 0x000fe20000000000 */
[----:B------:R-:W-:Y:S01]  /*9a00*/  ISETP.LT.AND P5, PT, R198, UR14, !P0 ;  /* 0x0000000ec6007c0c */ /* 0x000fe2000c7a1270 */
[----:B------:R0:W-:Y:S01]  /*9a10*/  @P6 STG.E.U16 desc[UR20][R6.64], R183 ;  /* 0x000000b706006986 */ /* 0x0001e2000c101514 */
[----:B----4-:R-:W-:Y:S01]  /*9a20*/  ISETP.LT.AND P6, PT, R197, UR16, !P0 ;  /* 0x00000010c5007c0c */ /* 0x010fe2000c7c1270 */
[----:B------:R-:W4:Y:S01]  /*9a30*/  LDCU UR9, c[0x0][0x398] ;  /* 0x00007300ff0977ac */ /* 0x000f220008000800 */
[----:B------:R-:W-:Y:S01]  /*9a40*/  PRMT R13, R183, 0x7632, R13 ;  /* 0x00007632b70d7816 */ /* 0x000fe2000000000d */
[C---:B--2---:R-:W-:Y:S01]  /*9a50*/  IMAD.WIDE R2, R15.reuse, 0x2, R76 ;  /* 0x000000020f027825 */ /* 0x044fe200078e024c */
[----:B------:R-:W-:Y:S01]  /*9a60*/  ISETP.GE.AND P3, PT, R0, UR11, PT ;  /* 0x0000000b00007c0c */ /* 0x000fe2000bf66270 */
[----:B------:R-:W2:Y:S02]  /*9a70*/  LDCU UR11, c[0x0][0x398] ;  /* 0x00007300ff0b77ac */ /* 0x000ea40008000800 */
[----:B-1----:R-:W-:Y:S01]  /*9a80*/  IMAD.WIDE R4, R15, 0x2, R8 ;  /* 0x000000020f047825 */ /* 0x002fe200078e0208 */
[----:B------:R-:W-:Y:S01]  /*9a90*/  PRMT R12, R55, 0x7632, R12 ;  /* 0x00007632370c7816 */ /* 0x000fe2000000000c */
[----:B------:R-:W1:Y:S02]  /*9aa0*/  LDCU UR14, c[0x0][0x398] ;  /* 0x00007300ff0e77ac */ /* 0x000e640008000800 */
[----:B0-----:R-:W-:Y:S01]  /*9ab0*/  IMAD.WIDE R6, R15, 0x2, R132 ;  /* 0x000000020f067825 */ /* 0x001fe200078e0284 */
[----:B------:R0:W-:Y:S01]  /*9ac0*/  @P4 STG.E.U16 desc[UR20][R2.64], R13 ;  /* 0x0000000d02004986 */ /* 0x0001e2000c101514 */
[----:B------:R-:W-:Y:S01]  /*9ad0*/  F2FP.F16.F32.PACK_AB R185, R185, R214 ;  /* 0x000000d6b9b9723e */ /* 0x000fe200000000ff */
[----:B------:R-:W1:Y:S01]  /*9ae0*/  LDCU UR16, c[0x0][0x398] ;  /* 0x00007300ff1077ac */ /* 0x000e620008000800 */
[----:B------:R-:W-:Y:S01]  /*9af0*/  VIADD R0, R196, 0x36 ;  /* 0x00000036c4007836 */ /* 0x000fe20000000000 */
[----:B------:R2:W-:Y:S01]  /*9b00*/  @P5 STG.E.U16 desc[UR20][R4.64], R55 ;  /* 0x0000003704005986 */ /* 0x0005e2000c101514 */
[----:B-----5:R-:W-:Y:S01]  /*9b10*/  ISETP.LT.AND P5, PT, R199, UR7, !P2 ;  /* 0x00000007c7007c0c */ /* 0x020fe2000d7a1270 */
[----:B------:R-:W-:Y:S01]  /*9b20*/  VIADD R15, R15, UR32 ;  /* 0x000000200f0f7c36 */ /* 0x000fe20008000000 */
[----:B------:R-:W-:Y:S01]  /*9b30*/  ISETP.LT.AND P4, PT, R198, UR4, !P2 ;  /* 0x00000004c6007c0c */ /* 0x000fe2000d781270 */
[----:B------:R5:W-:Y:S01]  /*9b40*/  @P6 STG.E.U16 desc[UR20][R6.64], R12 ;  /* 0x0000000c06006986 */ /* 0x000be2000c101514 */
[----:B------:R-:W-:Y:S01]  /*9b50*/  ISETP.LT.AND P6, PT, R200, UR36, !P2 ;  /* 0x00000024c8007c0c */ /* 0x000fe2000d7c1270 */
[----:B------:R-:W1:Y:S01]  /*9b60*/  LDCU UR4, c[0x0][0x398] ;  /* 0x00007300ff0477ac */ /* 0x000e620008000800 */
[----:B------:R-:W-:Y:S01]  /*9b70*/  ISETP.GE.AND P1, PT, R0, UR15, PT ;  /* 0x0000000f00007c0c */ /* 0x000fe2000bf26270 */
[----:B------:R-:W-:-:S02]  /*9b80*/  VIADD R0, R196, 0x37 ;  /* 0x00000037c4007836 */ /* 0x000fc40000000000 */
[C---:B0-----:R-:W-:Y:S01]  /*9b90*/  IMAD.WIDE R2, R15.reuse, 0x2, R10 ;  /* 0x000000020f027825 */ /* 0x041fe200078e020a */
[----:B------:R-:W-:Y:S01]  /*9ba0*/  PRMT R14, R56, 0x7632, R14 ;  /* 0x00007632380e7816 */ /* 0x000fe2000000000e */
[----:B------:R-:W0:Y:S01]  /*9bb0*/  LDCU UR15, c[0x0][0x398] ;  /* 0x00007300ff0f77ac */ /* 0x000e220008000800 */
[----:B------:R-:W-:Y:S01]  /*9bc0*/  ISETP.GE.AND P0, PT, R0, UR13, PT ;  /* 0x0000000d00007c0c */ /* 0x000fe2000bf06270 */
[C---:B--2---:R-:W-:Y:S01]  /*9bd0*/  IMAD.WIDE R4, R15.reuse, 0x2, R76 ;  /* 0x000000020f047825 */ /* 0x044fe200078e024c */
[----:B------:R-:W-:Y:S01]  /*9be0*/  PRMT R0, R184, 0x7632, R0 ;  /* 0x00007632b8007816 */ /* 0x000fe20000000000 */
[----:B------:R-:W2:Y:S02]  /*9bf0*/  LDCU UR13, c[0x0][0x398] ;  /* 0x00007300ff0d77ac */ /* 0x000ea40008000800 */
[----:B-----5:R-:W-:Y:S01]  /*9c00*/  IMAD.WIDE R6, R15, 0x2, R8 ;  /* 0x000000020f067825 */ /* 0x020fe200078e0208 */
[----:B------:R5:W-:Y:S01]  /*9c10*/  @P6 STG.E.U16 desc[UR20][R2.64], R184 ;  /* 0x000000b802006986 */ /* 0x000be2000c101514 */
[----:B------:R-:W-:Y:S01]  /*9c20*/  ISETP.LT.AND P2, PT, R197, UR38, !P2 ;  /* 0x00000026c5007c0c */ /* 0x000fe2000d741270 */
[----:B------:R-:W0:Y:S02]  /*9c30*/  LDCU UR7, c[0x0][0x398] ;  /* 0x00007300ff0777ac */ /* 0x000e240008000800 */
[----:B------:R0:W-:Y:S01]  /*9c40*/  @P5 STG.E.U16 desc[UR20][R4.64], R0 ;  /* 0x0000000004005986 */ /* 0x0001e2000c101514 */
[----:B------:R-:W-:Y:S01]  /*9c50*/  ISETP.LT.AND P5, PT, R199, UR34, !P3 ;  /* 0x00000022c7007c0c */ /* 0x000fe2000dfa1270 */
[----:B------:R-:W1:Y:S02]  /*9c60*/  LDCU UR18, c[0x0][0x398] ;  /* 0x00007300ff1277ac */ /* 0x000e640008000800 */
[----:B------:R0:W-:Y:S01]  /*9c70*/  @P4 STG.E.U16 desc[UR20][R6.64], R56 ;  /* 0x0000003806004986 */ /* 0x0001e2000c101514 */
[----:B------:R-:W-:Y:S01]  /*9c80*/  ISETP.LT.AND P4, PT, R200, UR24, !P3 ;  /* 0x00000018c8007c0c */ /* 0x000fe2000df81270 */
[C---:B------:R-:W-:Y:S01]  /*9c90*/  IMAD.WIDE R12, R15.reuse, 0x2, R132 ;  /* 0x000000020f0c7825 */ /* 0x040fe200078e0284 */
[----:B---3--:R-:W-:Y:S01]  /*9ca0*/  ISETP.LT.AND P6, PT, R198, UR6, !P3 ;  /* 0x00000006c6007c0c */ /* 0x008fe2000dfc1270 */
[----:B------:R-:W3:Y:S02]  /*9cb0*/  LDCU UR6, c[0x0][0x398] ;  /* 0x00007300ff0677ac */ /* 0x000ee40008000800 */
[----:B------:R-:W-:Y:S01]  /*9cc0*/  VIADD R15, R15, UR32 ;  /* 0x000000200f0f7c36 */ /* 0x000fe20008000000 */
[----:B------:R-:W-:-:S03]  /*9cd0*/  PRMT R16, R185, 0x7632, R16 ;  /* 0x00007632b9107816 */ /* 0x000fc60000000010 */
[----:B-----5:R-:W-:Y:S01]  /*9ce0*/  IMAD.WIDE R2, R15, 0x2, R10 ;  /* 0x000000020f027825 */ /* 0x020fe200078e020a */
[----:B------:R-:W-:-:S03]  /*9cf0*/  F2FP.F16.F32.PACK_AB R57, R57, R121 ;  /* 0x000000793939723e */ /* 0x000fc600000000ff */
[C---:B0-----:R-:W-:Y:S01]  /*9d00*/  IMAD.WIDE R4, R15.reuse, 0x2, R76 ;  /* 0x000000020f047825 */ /* 0x041fe200078e024c */
[----:B------:R0:W-:Y:S03]  /*9d10*/  @P2 STG.E.U16 desc[UR20][R12.64], R14 ;  /* 0x0000000e0c002986 */ /* 0x0001e6000c101514 */
[----:B------:R-:W-:Y:S01]  /*9d20*/  IMAD.WIDE R6, R15, 0x2, R8 ;  /* 0x000000020f067825 */ /* 0x000fe200078e0208 */
[----:B------:R5:W-:Y:S01]  /*9d30*/  @P4 STG.E.U16 desc[UR20][R2.64], R185 ;  /* 0x000000b902004986 */ /* 0x000be2000c101514 */
[----:B------:R-:W-:Y:S01]  /*9d40*/  ISETP.LT.AND P4, PT, R197, UR12, !P3 ;  /* 0x0000000cc5007c0c */ /* 0x000fe2000df81270 */
[----:B------:R-:W1:Y:S02]  /*9d50*/  LDCU UR12, c[0x0][0x398] ;  /* 0x00007300ff0c77ac */ /* 0x000e640008000800 */
[----:B------:R2:W-:Y:S01]  /*9d60*/  @P5 STG.E.U16 desc[UR20][R4.64], R16 ;  /* 0x0000001004005986 */ /* 0x0005e2000c101514 */
[----:B------:R-:W-:-:S03]  /*9d70*/  ISETP.LT.AND P5, PT, R200, UR22, !P1 ;  /* 0x00000016c8007c0c */ /* 0x000fc6000cfa1270 */
[----:B------:R1:W-:Y:S01]  /*9d80*/  @P6 STG.E.U16 desc[UR20][R6.64], R57 ;  /* 0x0000003906006986 */ /* 0x0003e2000c101514 */
[----:B------:R-:W-:Y:S01]  /*9d90*/  ISETP.LT.AND P6, PT, R199, UR11, !P1 ;  /* 0x0000000bc7007c0c */ /* 0x000fe2000cfc1270 */
[C---:B0-----:R-:W-:Y:S01]  /*9da0*/  VIADD R13, R15.reuse, UR32 ;  /* 0x000000200f0d7c36 */ /* 0x041fe20008000000 */
[----:B------:R-:W-:Y:S01]  /*9db0*/  F2FP.F16.F32.PACK_AB R186, R186, R213 ;  /* 0x000000d5baba723e */ /* 0x000fe200000000ff */
[----:B-----5:R-:W-:Y:S01]  /*9dc0*/  IMAD.WIDE R2, R15, 0x2, R132 ;  /* 0x000000020f027825 */ /* 0x020fe200078e0284 */
[----:B------:R-:W-:Y:S01]  /*9dd0*/  PRMT R12, R57, 0x7632, R12 ;  /* 0x00007632390c7816 */ /* 0x000fe2000000000c */
[----:B------:R-:W0:Y:S02]  /*9de0*/  LDCU UR11, c[0x0][0x398] ;  /* 0x00007300ff0b77ac */ /* 0x000e240008000800 */
[C---:B--2---:R-:W-:Y:S01]  /*9df0*/  IMAD.WIDE R4, R13.reuse, 0x2, R10 ;  /* 0x000000020d047825 */ /* 0x044fe200078e020a */
[----:B------:R-:W-:Y:S01]  /*9e00*/  PRMT R14, R186, 0x7632, R14 ;  /* 0x00007632ba0e7816 */ /* 0x000fe2000000000e */
[----:B------:R2:W-:Y:S02]  /*9e10*/  @P4 STG.E.U16 desc[UR20][R2.64], R12 ;  /* 0x0000000c02004986 */ /* 0x0005e4000c101514 */
[----:B-1----:R-:W-:-:S02]  /*9e20*/  IMAD.WIDE R6, R13, 0x2, R76 ;  /* 0x000000020d067825 */ /* 0x002fc400078e024c */
[----:B------:R1:W-:Y:S01]  /*9e30*/  @P5 STG.E.U16 desc[UR20][R4.64], R186 ;  /* 0x000000ba04005986 */ /* 0x0003e2000c101514 */
[----:B------:R-:W-:Y:S02]  /*9e40*/  ISETP.LT.AND P5, PT, R198, UR26, !P1 ;  /* 0x0000001ac6007c0c */ /* 0x000fe4000cfa1270 */
[----:B------:R-:W-:Y:S01]  /*9e50*/  ISETP.LT.AND P4, PT, R197, UR10, !P1 ;  /* 0x0000000ac5007c0c */ /* 0x000fe2000cf81270 */
[----:B------:R5:W-:Y:S01]  /*9e60*/  @P6 STG.E.U16 desc[UR20][R6.64], R14 ;  /* 0x0000000e06006986 */ /* 0x000be2000c101514 */
[----:B------:R-:W-:Y:S01]  /*9e70*/  ISETP.LT.AND P6, PT, R200, UR15, !P0 ;  /* 0x0000000fc8007c0c */ /* 0x000fe2000c7c1270 */
[C---:B------:R-:W-:Y:S01]  /*9e80*/  VIADD R15, R13.reuse, UR32 ;  /* 0x000000200d0f7c36 */ /* 0x040fe20008000000 */
[----:B------:R-:W-:Y:S01]  /*9e90*/  F2FP.F16.F32.PACK_AB R58, R58, R122 ;  /* 0x0000007a3a3a723e */ /* 0x000fe200000000ff */
[----:B--2---:R-:W-:Y:S01]  /*9ea0*/  IMAD.WIDE R2, R13, 0x2, R8 ;  /* 0x000000020d027825 */ /* 0x004fe200078e0208 */
[----:B------:R-:W-:Y:S01]  /*9eb0*/  F2FP.F16.F32.PACK_AB R187, R187, R212 ;  /* 0x000000d4bbbb723e */ /* 0x000fe200000000ff */
[----:B------:R-:W2:Y:S01]  /*9ec0*/  LDCU UR10, c[0x0][0x398] ;  /* 0x00007300ff0a77ac */ /* 0x000ea20008000800 */
[----:B------:R-:W-:Y:S01]  /*9ed0*/  PRMT R12, R58, 0x7632, R12 ;  /* 0x000076323a0c7816 */ /* 0x000fe2000000000c */
[----:B-1----:R-:W-:Y:S01]  /*9ee0*/  IMAD.WIDE R4, R13, 0x2, R132 ;  /* 0x000000020d047825 */ /* 0x002fe200078e0284 */
[----:B------:R-:W-:Y:S01]  /*9ef0*/  F2FP.F16.F32.PACK_AB R59, R59, R123 ;  /* 0x0000007b3b3b723e */ /* 0x000fe200000000ff */
[----:B------:R-:W1:Y:S02]  /*9f00*/  LDCU UR15, c[0x0][0x398] ;  /* 0x00007300ff0f77ac */ /* 0x000e640008000800 */
[----:B-----5:R-:W-:Y:S01]  /*9f10*/  IMAD.WIDE R6, R15, 0x2, R10 ;  /* 0x000000020f067825 */ /* 0x020fe200078e020a */
[----:B------:R5:W-:Y:S01]  /*9f20*/  @P5 STG.E.U16 desc[UR20][R2.64], R58 ;  /* 0x0000003a02005986 */ /* 0x000be2000c101514 */
[----:B----4-:R-:W-:Y:S01]  /*9f30*/  ISETP.LT.AND P5, PT, R199, UR9, !P0 ;  /* 0x00000009c7007c0c */ /* 0x010fe2000c7a1270 */
[----:B------:R-:W4:Y:S01]  /*9f40*/  LDCU UR9, c[0x0][0x398] ;  /* 0x00007300ff0977ac */ /* 0x000f220008000800 */
[----:B------:R-:W-:Y:S01]  /*9f50*/  VIADD R0, R196, 0x38 ;  /* 0x00000038c4007836 */ /* 0x000fe20000000000 */
[----:B------:R0:W-:Y:S04]  /*9f60*/  @P4 STG.E.U16 desc[UR20][R4.64], R12 ;  /* 0x0000000c04004986 */ /* 0x0001e8000c101514 */
[----:B------:R1:W-:Y:S01]  /*9f70*/  @P6 STG.E.U16 desc[UR20][R6.64], R187 ;  /* 0x000000bb06006986 */ /* 0x0003e2000c101514 */
[----:B------:R-:W-:Y:S01]  /*9f80*/  ISETP.LT.AND P6, PT, R198, UR13, !P0 ;  /* 0x0000000dc6007c0c */ /* 0x000fe2000c7c1270 */
[----:B------:R-:W2:Y:S01]  /*9f90*/  LDCU UR13, c[0x0][0x398] ;  /* 0x00007300ff0d77ac */ /* 0x000ea20008000800 */
[----:B------:R-:W-:-:S02]  /*9fa0*/  ISETP.LT.AND P0, PT, R197, UR14, !P0 ;  /* 0x0000000ec5007c0c */ /* 0x000fc4000c701270 */
[----:B------:R-:W-:Y:S01]  /*9fb0*/  ISETP.GE.AND P2, PT, R0, UR31, PT ;  /* 0x0000001f00007c0c */ /* 0x000fe2000bf46270 */
[----:B------:R-:W-:Y:S01]  /*9fc0*/  VIADD R0, R196, 0x39 ;  /* 0x00000039c4007836 */ /* 0x000fe20000000000 */
[----:B------:R-:W-:Y:S01]  /*9fd0*/  PRMT R13, R187, 0x7632, R13 ;  /* 0x00007632bb0d7816 */ /* 0x000fe2000000000d */
[----:B-----5:R-:W-:Y:S01]  /*9fe0*/  IMAD.WIDE R2, R15, 0x2, R76 ;  /* 0x000000020f027825 */ /* 0x020fe200078e024c */
[----:B0-----:R-:W-:-:S03]  /*9ff0*/  PRMT R12, R59, 0x7632, R12 ;  /* 0x000076323b0c7816 */ /* 0x001fc6000000000c */
[C---:B------:R-:W-:Y:S01]  /*a000*/  IMAD.WIDE R4, R15.reuse, 0x2, R8 ;  /* 0x000000020f047825 */ /* 0x040fe200078e0208 */
[----:B------:R-:W-:Y:S01]  /*a010*/  ISETP.GE.AND P3, PT, R0, UR29, PT ;  /* 0x0000001d00007c0c */ /* 0x000fe2000bf66270 */
[----:B------:R0:W-:Y:S02]  /*a020*/  @P5 STG.E.U16 desc[UR20][R2.64], R13 ;  /* 0x0000000d02005986 */ /* 0x0001e4000c101514 */
[----:B-1----:R-:W-:Y:S02]  /*a030*/  IMAD.WIDE R6, R15, 0x2, R132 ;  /* 0x000000020f067825 */ /* 0x002fe400078e0284 */
[----:B------:R1:W-:Y:S02]  /*a040*/  @P6 STG.E.U16 desc[UR20][R4.64], R59 ;  /* 0x0000003b04006986 */ /* 0x0003e4000c101514 */
[----:B------:R-:W-:Y:S01]  /*a050*/  VIADD R0, R196, 0x3a ;  /* 0x0000003ac4007836 */ /* 0x000fe20000000000 */
[----:B------:R-:W-:Y:S01]  /*a060*/  ISETP.LT.AND P6, PT, R200, UR4, !P2 ;  /* 0x00000004c8007c0c */ /* 0x000fe2000d7c1270 */
[----:B------:R5:W-:Y:S01]  /*a070*/  @P0 STG.E.U16 desc[UR20][R6.64], R12 ;  /* 0x0000000c06000986 */ /* 0x000be2000c101514 */
[----:B------:R-:W-:Y:S01]  /*a080*/  ISETP.LT.AND P5, PT, R199, UR7, !P2 ;  /* 0x00000007c7007c0c */ /* 0x000fe2000d7a1270 */
[----:B------:R-:W-:Y:S01]  /*a090*/  VIADD R15, R15, UR32 ;  /* 0x000000200f0f7c36 */ /* 0x000fe20008000000 */
[----:B------:R-:W-:Y:S01]  /*a0a0*/  ISETP.GE.AND P1, PT, R0, UR27, PT ;  /* 0x0000001b00007c0c */ /* 0x000fe2000bf26270 */
[----:B------:R-:W-:Y:S01]  /*a0b0*/  VIADD R0, R196, 0x3b ;  /* 0x0000003bc4007836 */ /* 0x000fe20000000000 */
[----:B---3--:R-:W-:-:S02]  /*a0c0*/  ISETP.LT.AND P0, PT, R198, UR6, !P2 ;  /* 0x00000006c6007c0c */ /* 0x008fc4000d701270 */
[----:B------:R-:W-:Y:S01]  /*a0d0*/  F2FP.F16.F32.PACK_AB R188, R188, R211 ;  /* 0x000000d3bcbc723e */ /* 0x000fe200000000ff */
[----:B0-----:R-:W-:Y:S01]  /*a0e0*/  IMAD.WIDE R2, R15, 0x2, R10 ;  /* 0x000000020f027825 */ /* 0x001fe200078e020a */
[----:B------:R-:W-:Y:S01]  /*a0f0*/  ISETP.LT.AND P2, PT, R197, UR16, !P2 ;  /* 0x00000010c5007c0c */ /* 0x000fe2000d741270 */
[----:B------:R-:W0:Y:S01]  /*a100*/  LDCU UR4, c[0x0][0x398] ;  /* 0x00007300ff0477ac */ /* 0x000e220008000800 */
[----:B------:R-:W-:Y:S01]  /*a110*/  F2FP.F16.F32.PACK_AB R60, R60, R124 ;  /* 0x0000007c3c3c723e */ /* 0x000fe200000000ff */
[C---:B-1----:R-:W-:Y:S01]  /*a120*/  IMAD.WIDE R4, R15.reuse, 0x2, R76 ;  /* 0x000000020f047825 */ /* 0x042fe200078e024c */
[----:B------:R-:W-:Y:S01]  /*a130*/  ISETP.GE.AND P4, PT, R0, UR5, PT ;  /* 0x0000000500007c0c */ /* 0x000fe2000bf86270 */
[----:B------:R-:W1:Y:S01]  /*a140*/  LDCU UR7, c[0x0][0x398] ;  /* 0x00007300ff0777ac */ /* 0x000e620008000800 */
[----:B------:R-:W-:Y:S01]  /*a150*/  PRMT R0, R188, 0x7632, R0 ;  /* 0x00007632bc007816 */ /* 0x000fe20000000000 */
[C---:B-----5:R-:W-:Y:S01]  /*a160*/  IMAD.WIDE R6, R15.reuse, 0x2, R8 ;  /* 0x000000020f067825 */ /* 0x060fe200078e0208 */
[----:B------:R-:W-:Y:S01]  /*a170*/  PRMT R14, R60, 0x7632, R14 ;  /* 0x000076323c0e7816 */ /* 0x000fe2000000000e */
[----:B------:R3:W-:Y:S01]  /*a180*/  @P6 STG.E.U16 desc[UR20][R2.64], R188 ;  /* 0x000000bc02006986 */ /* 0x0007e2000c101514 */
[----:B------:R-:W5:Y:S01]  /*a190*/  LDCU UR5, c[0x0][0x398] ;  /* 0x00007300ff0577ac */ /* 0x000f620008000800 */
[----:B------:R-:W-:-:S02]  /*a1a0*/  IMAD.WIDE R12, R15, 0x2, R132 ;  /* 0x000000020f0c7825 */ /* 0x000fc400078e0284 */
[----:B------:R0:W-:Y:S01]  /*a1b0*/  @P5 STG.E.U16 desc[UR20][R4.64], R0 ;  /* 0x0000000004005986 */ /* 0x0001e2000c101514 */
[----:B------:R-:W-:Y:S01]  /*a1c0*/  ISETP.LT.AND P6, PT, R198, UR18, !P3 ;  /* 0x00000012c6007c0c */ /* 0x000fe2000dfc1270 */
[----:B------:R-:W1:Y:S02]  /*a1d0*/  LDCU UR6, c[0x0][0x398] ;  /* 0x00007300ff0677ac */ /* 0x000e640008000800 */
[----:B------:R4:W-:Y:S01]  /*a1e0*/  @P0 STG.E.U16 desc[UR20][R6.64], R60 ;  /* 0x0000003c06000986 */ /* 0x0009e2000c101514 */
[C---:B------:R-:W-:Y:S01]  /*a1f0*/  ISETP.LT.AND P0, PT, R200.reuse, UR12, !P3 ;  /* 0x0000000cc8007c0c */ /* 0x040fe2000df01270 */
[----:B------:R-:W-:Y:S01]  /*a200*/  VIADD R15, R15, UR32 ;  /* 0x000000200f0f7c36 */ /* 0x000fe20008000000 */
[----:B------:R-:W-:Y:S01]  /*a210*/  F2FP.F16.F32.PACK_AB R189, R189, R210 ;  /* 0x000000d2bdbd723e */ /* 0x000fe200000000ff */
[----:B------:R1:W-:Y:S01]  /*a220*/  @P2 STG.E.U16 desc[UR20][R12.64], R14 ;  /* 0x0000000e0c002986 */ /* 0x0003e2000c101514 */
[----:B------:R-:W-:Y:S01]  /*a230*/  ISETP.LT.AND P2, PT, R199, UR11, !P3 ;  /* 0x0000000bc7007c0c */ /* 0x000fe2000df41270 */
[----:B---3--:R-:W-:Y:S01]  /*a240*/  IMAD.WIDE R2, R15, 0x2, R10 ;  /* 0x000000020f027825 */ /* 0x008fe200078e020a */
[----:B--2---:R-:W-:Y:S01]  /*a250*/  ISETP.LT.AND P3, PT, R197, UR10, !P3 ;  /* 0x0000000ac5007c0c */ /* 0x004fe2000df61270 */
[----:B------:R-:W2:Y:S01]  /*a260*/  LDCU UR11, c[0x0][0x398] ;  /* 0x00007300ff0b77ac */ /* 0x000ea20008000800 */
[----:B------:R-:W-:Y:S01]  /*a270*/  PRMT R16, R189, 0x7632, R16 ;  /* 0x00007632bd107816 */ /* 0x000fe20000000010 */
[----:B0-----:R-:W-:Y:S01]  /*a280*/  IMAD.WIDE R4, R15, 0x2, R76 ;  /* 0x000000020f047825 */ /* 0x001fe200078e024c */
[----:B------:R-:W-:Y:S01]  /*a290*/  F2FP.F16.F32.PACK_AB R61, R61, R125 ;  /* 0x0000007d3d3d723e */ /* 0x000fe200000000ff */
[----:B------:R-:W0:Y:S02]  /*a2a0*/  LDCU UR10, c[0x0][0x398] ;  /* 0x00007300ff0a77ac */ /* 0x000e240008000800 */
[----:B----4-:R-:W-:Y:S01]  /*a2b0*/  IMAD.WIDE R6, R15, 0x2, R8 ;  /* 0x000000020f067825 */ /* 0x010fe200078e0208 */
[----:B------:R3:W-:Y:S01]  /*a2c0*/  @P0 STG.E.U16 desc[UR20][R2.64], R189 ;  /* 0x000000bd02000986 */ /* 0x0007e2000c101514 */
[----:B------:R-:W-:Y:S01]  /*a2d0*/  ISETP.LT.AND P0, PT, R200, UR15, !P1 ;  /* 0x0000000fc8007c0c */ /* 0x000fe2000cf01270 */
[----:B------:R-:W4:Y:S02]  /*a2e0*/  LDCU UR12, c[0x0][0x398] ;  /* 0x00007300ff0c77ac */ /* 0x000f240008000800 */
[----:B------:R0:W-:Y:S01]  /*a2f0*/  @P2 STG.E.U16 desc[UR20][R4.64], R16 ;  /* 0x0000001004002986 */ /* 0x0001e2000c101514 */
[----:B-1----:R-:W-:-:S03]  /*a300*/  PRMT R12, R61, 0x7632, R12 ;  /* 0x000076323d0c7816 */ /* 0x002fc6000000000c */
[----:B------:R1:W-:Y:S01]  /*a310*/  @P6 STG.E.U16 desc[UR20][R6.64], R61 ;  /* 0x0000003d06006986 */ /* 0x0003e2000c101514 */
[----:B------:R-:W-:Y:S01]  /*a320*/  ISETP.LT.AND P6, PT, R199, UR9, !P1 ;  /* 0x00000009c7007c0c */ /* 0x000fe2000cfc1270 */
[C---:B------:R-:W-:Y:S01]  /*a330*/  VIADD R13, R15.reuse, UR32 ;  /* 0x000000200f0d7c36 */ /* 0x040fe20008000000 */
[----:B------:R-:W-:Y:S01]  /*a340*/  F2FP.F16.F32.PACK_AB R190, R190, R209 ;  /* 0x000000d1bebe723e */ /* 0x000fe200000000ff */
[----:B---3--:R-:W-:Y:S01]  /*a350*/  IMAD.WIDE R2, R15, 0x2, R132 ;  /* 0x000000020f027825 */ /* 0x008fe200078e0284 */
[----:B------:R-:W-:Y:S01]  /*a360*/  F2FP.F16.F32.PACK_AB R62, R62, R126 ;  /* 0x0000007e3e3e723e */ /* 0x000fe200000000ff */
[----:B------:R-:W3:Y:S03]  /*a370*/  LDCU UR9, c[0x0][0x398] ;  /* 0x00007300ff0977ac */ /* 0x000ee60008000800 */
[----:B------:R2:W-:Y:S01]  /*a380*/  @P3 STG.E.U16 desc[UR20][R2.64], R12 ;  /* 0x0000000c02003986 */ /* 0x0005e2000c101514 */
[----:B-----5:R-:W-:Y:S01]  /*a390*/  ISETP.LT.AND P3, PT, R198, UR5, !P1 ;  /* 0x00000005c6007c0c */ /* 0x020fe2000cf61270 */
[C---:B0-----:R-:W-:Y:S01]  /*a3a0*/  IMAD.WIDE R4, R13.reuse, 0x2, R10 ;  /* 0x000000020d047825 */ /* 0x041fe200078e020a */
[----:B------:R-:W-:Y:S01]  /*a3b0*/  PRMT R14, R190, 0x7632, R14 ;  /* 0x00007632be0e7816 */ /* 0x000fe2000000000e */
[----:B------:R-:W0:Y:S02]  /*a3c0*/  LDCU UR5, c[0x0][0x398] ;  /* 0x00007300ff0577ac */ /* 0x000e240008000800 */
[----:B-1----:R-:W-:Y:S01]  /*a3d0*/  IMAD.WIDE R6, R13, 0x2, R76 ;  /* 0x000000020d067825 */ /* 0x002fe200078e024c */
[----:B------:R1:W-:Y:S03]  /*a3e0*/  @P0 STG.E.U16 desc[UR20][R4.64], R190 ;  /* 0x000000be04000986 */ /* 0x0003e6000c101514 */
[----:B------:R-:W-:Y:S01]  /*a3f0*/  VIADD R0, R196, 0x3c ;  /* 0x0000003cc4007836 */ /* 0x000fe20000000000 */
[----:B------:R5:W-:Y:S01]  /*a400*/  @P6 STG.E.U16 desc[UR20][R6.64], R14 ;  /* 0x0000000e06006986 */ /* 0x000be2000c101514 */
[----:B------:R-:W-:Y:S01]  /*a410*/  ISETP.LT.AND P1, PT, R197, UR13, !P1 ;  /* 0x0000000dc5007c0c */ /* 0x000fe2000cf21270 */
[C---:B--2---:R-:W-:Y:S01]  /*a420*/  IMAD.WIDE R2, R13.reuse, 0x2, R8 ;  /* 0x000000020d027825 */ /* 0x044fe200078e0208 */
[----:B------:R-:W-:Y:S01]  /*a430*/  ISETP.LT.AND P6, PT, R200, UR4, !P4 ;  /* 0x00000004c8007c0c */ /* 0x000fe2000e7c1270 */
[----:B------:R-:W2:Y:S01]  /*a440*/  LDCU UR4, c[0x0][0x398] ;  /* 0x00007300ff0477ac */ /* 0x000ea20008000800 */
[----:B------:R-:W-:Y:S01]  /*a450*/  ISETP.GE.AND P5, PT, R0, UR25, PT ;  /* 0x0000001900007c0c */ /* 0x000fe2000bfa6270 */
[----:B------:R-:W-:Y:S01]  /*a460*/  VIADD R0, R196, 0x3d ;  /* 0x0000003dc4007836 */ /* 0x000fe20000000000 */
[----:B------:R0:W-:Y:S01]  /*a470*/  @P3 STG.E.U16 desc[UR20][R2.64], R62 ;  /* 0x0000003e02003986 */ /* 0x0001e2000c101514 */
[----:B------:R-:W-:Y:S01]  /*a480*/  VIADD R15, R13, UR32 ;  /* 0x000000200d0f7c36 */ /* 0x000fe20008000000 */
[----:B------:R-:W-:Y:S01]  /*a490*/  ISETP.LT.AND P3, PT, R199, UR6, !P4 ;  /* 0x00000006c7007c0c */ /* 0x000fe2000e761270 */
[----:B-1----:R-:W-:Y:S01]  /*a4a0*/  IMAD.WIDE R4, R13, 0x2, R132 ;  /* 0x000000020d047825 */ /* 0x002fe200078e0284 */
[----:B------:R-:W-:Y:S01]  /*a4b0*/  ISETP.GE.AND P2, PT, R0, UR23, PT ;  /* 0x0000001700007c0c */ /* 0x000fe2000bf46270 */
[----:B------:R-:W1:Y:S01]  /*a4c0*/  LDCU UR6, c[0x0][0x398] ;  /* 0x00007300ff0677ac */ /* 0x000e620008000800 */
[----:B------:R-:W-:Y:S01]  /*a4d0*/  PRMT R12, R62, 0x7632, R12 ;  /* 0x000076323e0c7816 */ /* 0x000fe2000000000c */
[----:B------:R-:W-:Y:S01]  /*a4e0*/  VIADD R0, R196, 0x3e ;  /* 0x0000003ec4007836 */ /* 0x000fe20000000000 */
[----:B------:R-:W-:Y:S01]  /*a4f0*/  F2FP.F16.F32.PACK_AB R191, R191, R208 ;  /* 0x000000d0bfbf723e */ /* 0x000fe200000000ff */
[----:B-----5:R-:W-:-:S02]  /*a500*/  IMAD.WIDE R6, R15, 0x2, R10 ;  /* 0x000000020f067825 */ /* 0x020fc400078e020a */
[----:B------:R5:W-:Y:S01]  /*a510*/  @P1 STG.E.U16 desc[UR20][R4.64], R12 ;  /* 0x0000000c04001986 */ /* 0x000be2000c101514 */
[----:B------:R-:W-:Y:S01]  /*a520*/  ISETP.GE.AND P0, PT, R0, UR19, PT ;  /* 0x0000001300007c0c */ /* 0x000fe2000bf06270 */
[----:B0-----:R-:W-:Y:S01]  /*a530*/  IMAD.WIDE R2, R15, 0x2, R76 ;  /* 0x000000020f027825 */ /* 0x001fe200078e024c */
[----:B------:R-:W-:Y:S01]  /*a540*/  PRMT R0, R191, 0x7632, R0 ;  /* 0x00007632bf007816 */ /* 0x000fe20000000000 */
[----:B------:R0:W-:Y:S01]  /*a550*/  @P6 STG.E.U16 desc[UR20][R6.64], R191 ;  /* 0x000000bf06006986 */ /* 0x0001e2000c101514 */
[----:B------:R-:W-:Y:S02]  /*a560*/  ISETP.LT.AND P6, PT, R198, UR7, !P4 ;  /* 0x00000007c6007c0c */ /* 0x000fe4000e7c1270 */
[----:B------:R-:W-:Y:S01]  /*a570*/  F2FP.F16.F32.PACK_AB R63, R63, R127 ;  /* 0x0000007f3f3f723e */ /* 0x000fe200000000ff */
[----:B------:R1:W-:Y:S01]  /*a580*/  @P3 STG.E.U16 desc[UR20][R2.64], R0 ;  /* 0x0000000002003986 */ /* 0x0003e2000c101514 */
[----:B------:R-:W-:Y:S01]  /*a590*/  ISETP.LT.AND P4, PT, R197, UR11, !P4 ;  /* 0x0000000bc5007c0c */ /* 0x000fe2000e781270 */
[C---:B------:R-:W-:Y:S01]  /*a5a0*/  VIADD R13, R15.reuse, UR32 ;  /* 0x000000200f0d7c36 */ /* 0x040fe20008000000 */
[----:B------:R-:W-:Y:S01]  /*a5b0*/  ISETP.LT.AND P3, PT, R200, UR10, !P5 ;  /* 0x0000000ac8007c0c */ /* 0x000fe2000ef61270 */
[----:B-----5:R-:W-:Y:S01]  /*a5c0*/  IMAD.WIDE R4, R15, 0x2, R8 ;  /* 0x000000020f047825 */ /* 0x020fe200078e0208 */
[----:B------:R-:W-:Y:S01]  /*a5d0*/  PRMT R12, R63, 0x7632, R12 ;  /* 0x000076323f0c7816 */ /* 0x000fe2000000000c */
[----:B------:R-:W5:Y:S01]  /*a5e0*/  LDCU UR7, c[0x0][0x398] ;  /* 0x00007300ff0777ac */ /* 0x000f620008000800 */
[----:B------:R-:W-:Y:S01]  /*a5f0*/  F2FP.F16.F32.PACK_AB R192, R192, R207 ;  /* 0x000000cfc0c0723e */ /* 0x000fe200000000ff */
[----:B0-----:R-:W-:-:S02]  /*a600*/  IMAD.WIDE R6, R15, 0x2, R132 ;  /* 0x000000020f067825 */ /* 0x001fc400078e0284 */
[----:B------:R0:W-:Y:S01]  /*a610*/  @P6 STG.E.U16 desc[UR20][R4.64], R63 ;  /* 0x0000003f04006986 */ /* 0x0001e2000c101514 */
[----:B---3--:R-:W-:Y:S01]  /*a620*/  ISETP.LT.AND P6, PT, R199, UR9, !P5 ;  /* 0x00000009c7007c0c */ /* 0x008fe2000efc1270 */
[----:B-1----:R-:W-:Y:S01]  /*a630*/  IMAD.WIDE R2, R13, 0x2, R10 ;  /* 0x000000020d027825 */ /* 0x002fe200078e020a */
[----:B------:R-:W1:Y:S01]  /*a640*/  LDCU UR11, c[0x0][0x398] ;  /* 0x00007300ff0b77ac */ /* 0x000e620008000800 */
[----:B------:R3:W-:Y:S01]  /*a650*/  @P4 STG.E.U16 desc[UR20][R6.64], R12 ;  /* 0x0000000c06004986 */ /* 0x0007e2000c101514 */
[----:B----4-:R-:W-:Y:S01]  /*a660*/  ISETP.LT.AND P4, PT, R198, UR12, !P5 ;  /* 0x0000000cc6007c0c */ /* 0x010fe2000ef81270 */
[----:B------:R-:W4:Y:S02]  /*a670*/  LDCU UR9, c[0x0][0x398] ;  /* 0x00007300ff0977ac */ /* 0x000f240008000800 */
[----:B------:R1:W-:Y:S01]  /*a680*/  @P3 STG.E.U16 desc[UR20][R2.64], R192 ;  /* 0x000000c002003986 */ /* 0x0003e2000c101514 */
[----:B--2---:R-:W-:Y:S02]  /*a690*/  ISETP.LT.AND P3, PT, R197, UR4, !P5 ;  /* 0x00000004c5007c0c */ /* 0x004fe4000ef61270 */
[----:B------:R-:W-:Y:S01]  /*a6a0*/  ISETP.LT.AND P5, PT, R200, UR5, !P2 ;  /* 0x00000005c8007c0c */ /* 0x000fe2000d7a1270 */
[C---:B0-----:R-:W-:Y:S01]  /*a6b0*/  IMAD.WIDE R4, R13.reuse, 0x2, R76 ;  /* 0x000000020d047825 */ /* 0x041fe200078e024c */
[----:B------:R-:W-:Y:S01]  /*a6c0*/  PRMT R0, R192, 0x7632, R0 ;  /* 0x00007632c0007816 */ /* 0x000fe20000000000 */
[----:B------:R-:W0:Y:S01]  /*a6d0*/  LDCU UR4, c[0x0][0x398] ;  /* 0x00007300ff0477ac */ /* 0x000e220008000800 */
[----:B------:R-:W-:Y:S01]  /*a6e0*/  F2FP.F16.F32.PACK_AB R64, R64, R128 ;  /* 0x000000804040723e */ /* 0x000fe200000000ff */
[----:B------:R-:W-:-:S02]  /*a6f0*/  VIADD R15, R13, UR32 ;  /* 0x000000200d0f7c36 */ /* 0x000fc40008000000 */
[----:B---3--:R-:W-:Y:S01]  /*a700*/  IMAD.WIDE R6, R13, 0x2, R8 ;  /* 0x000000020d067825 */ /* 0x008fe200078e0208 */
[----:B------:R2:W-:Y:S01]  /*a710*/  @P6 STG.E.U16 desc[UR20][R4.64], R0 ;  /* 0x0000000004006986 */ /* 0x0005e2000c101514 */
[----:B------:R-:W-:Y:S01]  /*a720*/  F2FP.F16.F32.PACK_AB R193, R193, R206 ;  /* 0x000000cec1c1723e */ /* 0x000fe200000000ff */
[----:B------:R-:W3:Y:S01]  /*a730*/  LDCU UR5, c[0x0][0x398] ;  /* 0x00007300ff0577ac */ /* 0x000ee20008000800 */
[----:B------:R-:W-:Y:S01]  /*a740*/  IMAD.WIDE R12, R13, 0x2, R132 ;  /* 0x000000020d0c7825 */ /* 0x000fe200078e0284 */
[----:B------:R-:W-:Y:S01]  /*a750*/  @P4 STG.E.U16 desc[UR20][R6.64], R64 ;  /* 0x0000004006004986 */ /* 0x000fe2000c101514 */
[----:B------:R-:W0:Y:S02]  /*a760*/  LDCU UR10, c[0x0][0x398] ;  /* 0x00007300ff0a77ac */ /* 0x000e240008000800 */
[----:B-1----:R-:W-:Y:S01]  /*a770*/  IMAD.WIDE R2, R15, 0x2, R10 ;  /* 0x000000020f027825 */ /* 0x002fe200078e020a */
[----:B------:R-:W-:Y:S01]  /*a780*/  ISETP.LT.AND P6, PT, R199, UR6, !P2 ;  /* 0x00000006c7007c0c */ /* 0x000fe2000d7c1270 */
[----:B------:R-:W1:Y:S01]  /*a790*/  LDCU UR12, c[0x0][0x398] ;  /* 0x00007300ff0c77ac */ /* 0x000e620008000800 */
[----:B--2---:R-:W-:Y:S01]  /*a7a0*/  PRMT R5, R64, 0x7632, R5 ;  /* 0x0000763240057816 */ /* 0x004fe20000000005 */
[----:B------:R-:W2:Y:S04]  /*a7b0*/  LDCU UR6, c[0x0][0x398] ;  /* 0x00007300ff0677ac */ /* 0x000ea80008000800 */
[----:B------:R0:W-:Y:S04]  /*a7c0*/  @P3 STG.E.U16 desc[UR20][R12.64], R5 ;  /* 0x000000050c003986 */ /* 0x0001e8000c101514 */
[----:B------:R1:W-:Y:S01]  /*a7d0*/  @P5 STG.E.U16 desc[UR20][R2.64], R193 ;  /* 0x000000c102005986 */ /* 0x0003e2000c101514 */
[----:B-----5:R-:W-:Y:S01]  /*a7e0*/  ISETP.LT.AND P5, PT, R198, UR7, !P2 ;  /* 0x00000007c6007c0c */ /* 0x020fe2000d7a1270 */
[----:B------:R-:W5:Y:S01]  /*a7f0*/  LDCU UR7, c[0x0][0x398] ;  /* 0x00007300ff0777ac */ /* 0x000f620008000800 */
[----:B------:R-:W-:-:S02]  /*a800*/  ISETP.LT.AND P2, PT, R197, UR11, !P2 ;  /* 0x0000000bc5007c0c */ /* 0x000fc4000d741270 */
[----:B----4-:R-:W-:Y:S01]  /*a810*/  ISETP.LT.AND P3, PT, R200, UR9, !P0 ;  /* 0x00000009c8007c0c */ /* 0x010fe2000c761270 */
[----:B------:R-:W4:Y:S01]  /*a820*/  LDCU UR9, c[0x0][0x398] ;  /* 0x00007300ff0977ac */ /* 0x000f220008000800 */
[----:B------:R-:W-:Y:S01]  /*a830*/  PRMT R0, R193, 0x7632, R0 ;  /* 0x00007632c1007816 */ /* 0x000fe20000000000 */
[----:B0-----:R-:W-:Y:S01]  /*a840*/  IMAD.WIDE R4, R15, 0x2, R76 ;  /* 0x000000020f047825 */ /* 0x001fe200078e024c */
[----:B------:R-:W-:-:S03]  /*a850*/  F2FP.F16.F32.PACK_AB R65, R65, R129 ;  /* 0x000000814141723e */ /* 0x000fc600000000ff */
[C---:B------:R-:W-:Y:S02]  /*a860*/  VIADD R17, R15.reuse, UR32 ;  /* 0x000000200f117c36 */ /* 0x040fe40008000000 */
[C---:B-1----:R-:W-:Y:S01]  /*a870*/  IMAD.WIDE R2, R15.reuse, 0x2, R8 ;  /* 0x000000020f027825 */ /* 0x042fe200078e0208 */
[----:B------:R0:W-:Y:S01]  /*a880*/  @P6 STG.E.U16 desc[UR20][R4.64], R0 ;  /* 0x0000000004006986 */ /* 0x0001e2000c101514 */
[----:B------:R-:W-:Y:S02]  /*a890*/  F2FP.F16.F32.PACK_AB R194, R194, R205 ;  /* 0x000000cdc2c2723e */ /* 0x000fe400000000ff */
[----:B------:R-:W-:Y:S01]  /*a8a0*/  IMAD.WIDE R6, R15, 0x2, R132 ;  /* 0x000000020f067825 */ /* 0x000fe200078e0284 */
[----:B------:R1:W-:Y:S01]  /*a8b0*/  @P5 STG.E.U16 desc[UR20][R2.64], R65 ;  /* 0x0000004102005986 */ /* 0x0003e2000c101514 */
[----:B------:R-:W-:Y:S02]  /*a8c0*/  ISETP.LT.AND P5, PT, R199, UR4, !P0 ;  /* 0x00000004c7007c0c */ /* 0x000fe4000c7a1270 */
[----:B------:R-:W-:-:S02]  /*a8d0*/  VIADD R196, R196, 0x3f ;  /* 0x0000003fc4c47836 */ /* 0x000fc40000000000 */
[----:B------:R-:W-:Y:S01]  /*a8e0*/  IMAD.WIDE R12, R17, 0x2, R10 ;  /* 0x00000002110c7825 */ /* 0x000fe200078e020a */
[----:B0-----:R-:W-:Y:S02]  /*a8f0*/  PRMT R5, R65, 0x7632, R5 ;  /* 0x0000763241057816 */ /* 0x001fe40000000005 */
[----:B------:R-:W-:-:S03]  /*a900*/  ISETP.GE.AND P1, PT, R196, UR17, PT ;  /* 0x00000011c4007c0c */ /* 0x000fc6000bf26270 */
[----:B------:R0:W-:Y:S04]  /*a910*/  @P2 STG.E.U16 desc[UR20][R6.64], R5 ;  /* 0x0000000506002986 */ /* 0x0001e8000c101514 */
[----:B------:R-:W-:Y:S01]  /*a920*/  @P3 STG.E.U16 desc[UR20][R12.64], R194 ;  /* 0x000000c20c003986 */ /* 0x000fe2000c101514 */
[----:B---3--:R-:W-:Y:S02]  /*a930*/  ISETP.LT.AND P3, PT, R198, UR5, !P0 ;  /* 0x00000005c6007c0c */ /* 0x008fe4000c761270 */
[----:B------:R-:W-:Y:S01]  /*a940*/  ISETP.LT.AND P0, PT, R197, UR10, !P0 ;  /* 0x0000000ac5007c0c */ /* 0x000fe2000c701270 */
[----:B-1----:R-:W-:Y:S01]  /*a950*/  IMAD.WIDE R2, R17, 0x2, R76 ;  /* 0x0000000211027825 */ /* 0x002fe200078e024c */
[----:B------:R-:W-:Y:S02]  /*a960*/  ISETP.LT.AND P4, PT, R200, UR12, !P1 ;  /* 0x0000000cc8007c0c */ /* 0x000fe4000cf81270 */
[----:B--2---:R-:W-:-:S02]  /*a970*/  ISETP.LT.AND P6, PT, R199, UR6, !P1 ;  /* 0x00000006c7007c0c */ /* 0x004fc4000cfc1270 */
[----:B------:R-:W-:Y:S02]  /*a980*/  PRMT R0, R194, 0x7632, R0 ;  /* 0x00007632c2007816 */ /* 0x000fe40000000000 */
[----:B----4-:R-:W-:Y:S01]  /*a990*/  ISETP.LT.AND P2, PT, R198, UR9, !P1 ;  /* 0x00000009c6007c0c */ /* 0x010fe2000cf41270 */
[----:B------:R-:W-:Y:S01]  /*a9a0*/  VIADD R15, R17, UR32 ;  /* 0x00000020110f7c36 */ /* 0x000fe20008000000 */
[----:B-----5:R-:W-:Y:S02]  /*a9b0*/  ISETP.LT.AND P1, PT, R197, UR7, !P1 ;  /* 0x00000007c5007c0c */ /* 0x020fe4000cf21270 */
[----:B------:R-:W-:Y:S01]  /*a9c0*/  F2FP.F16.F32.PACK_AB R66, R66, R130 ;  /* 0x000000824242723e */ /* 0x000fe200000000ff */
[----:B0-----:R-:W-:Y:S01]  /*a9d0*/  IMAD.WIDE R4, R17, 0x2, R8 ;  /* 0x0000000211047825 */ /* 0x001fe200078e0208 */
[----:B------:R-:W-:Y:S01]  /*a9e0*/  F2FP.F16.F32.PACK_AB R195, R195, R204 ;  /* 0x000000ccc3c3723e */ /* 0x000fe200000000ff */
[----:B------:R0:W-:Y:S01]  /*a9f0*/  @P5 STG.E.U16 desc[UR20][R2.64], R0 ;  /* 0x0000000002005986 */ /* 0x0001e2000c101514 */
[----:B------:R-:W-:Y:S01]  /*aa00*/  F2FP.F16.F32.PACK_AB R67, R67, R131 ;  /* 0x000000834343723e */ /* 0x000fe200000000ff */
[----:B------:R-:W-:Y:S01]  /*aa10*/  IMAD.WIDE R6, R17, 0x2, R132 ;  /* 0x0000000211067825 */ /* 0x000fe200078e0284 */
[----:B------:R-:W-:Y:S01]  /*aa20*/  PRMT R38, R195, 0x7632, R38 ;  /* 0x00007632c3267816 */ /* 0x000fe20000000026 */
[----:B------:R1:W-:Y:S02]  /*aa30*/  @P3 STG.E.U16 desc[UR20][R4.64], R66 ;  /* 0x0000004204003986 */ /* 0x0003e4000c101514 */
[----:B------:R-:W-:-:S04]  /*aa40*/  IMAD.WIDE R10, R15, 0x2, R10 ;  /* 0x000000020f0a7825 */ /* 0x000fc800078e020a */
[----:B------:R-:W-:Y:S01]  /*aa50*/  IMAD.WIDE R76, R15, 0x2, R76 ;  /* 0x000000020f4c7825 */ /* 0x000fe200078e024c */
[----:B0-----:R-:W-:-:S03]  /*aa60*/  PRMT R3, R66, 0x7632, R3 ;  /* 0x0000763242037816 */ /* 0x001fc60000000003 */
[----:B------:R-:W-:Y:S01]  /*aa70*/  IMAD.WIDE R8, R15, 0x2, R8 ;  /* 0x000000020f087825 */ /* 0x000fe200078e0208 */
[----:B-1----:R-:W-:Y:S01]  /*aa80*/  PRMT R5, R67, 0x7632, R5 ;  /* 0x0000763243057816 */ /* 0x002fe20000000005 */
[----:B------:R0:W-:Y:S02]  /*aa90*/  @P0 STG.E.U16 desc[UR20][R6.64], R3 ;  /* 0x0000000306000986 */ /* 0x0001e4000c101514 */
[----:B------:R-:W-:Y:S02]  /*aaa0*/  IMAD.WIDE R132, R15, 0x2, R132 ;  /* 0x000000020f847825 */ /* 0x000fe400078e0284 */
[----:B------:R0:W-:Y:S04]  /*aab0*/  @P4 STG.E.U16 desc[UR20][R10.64], R195 ;  /* 0x000000c30a004986 */ /* 0x0001e8000c101514 */
[----:B------:R0:W-:Y:S04]  /*aac0*/  @P6 STG.E.U16 desc[UR20][R76.64], R38 ;  /* 0x000000264c006986 */ /* 0x0001e8000c101514 */
[----:B------:R0:W-:Y:S04]  /*aad0*/  @P2 STG.E.U16 desc[UR20][R8.64], R67 ;  /* 0x0000004308002986 */ /* 0x0001e8000c101514 */
[----:B------:R0:W-:Y:S01]  /*aae0*/  @P1 STG.E.U16 desc[UR20][R132.64], R5 ;  /* 0x0000000584001986 */ /* 0x0001e2000c101514 */
[----:B------:R-:W-:Y:S06]  /*aaf0*/  BAR.SYNC.DEFER_BLOCKING 0x0 ;  /* 0x0000000000007b1d */ /* 0x000fec0000010000 */
[----:B------:R-:W-:Y:S05]  /*ab00*/  BRA.U UP0, `(.L_x_13) ;  /* 0x0000000100a07547 */ /* 0x000fea000b800000 */
[----:B------:R-:W1:Y:S01]  /*ab10*/  S2UR UR5, SR_CgaCtaId ;  /* 0x00000000000579c3 */ /* 0x000e620000008800 */
[----:B------:R-:W-:Y:S01]  /*ab20*/  NOP ;  /* 0x0000000000007918 */ /* 0x000fe20000000000 */
[----:B------:R-:W-:Y:S01]  /*ab30*/  UMOV UR4, 0x50 ;  /* 0x0000005000047882 */ /* 0x000fe20000000000 */
[----:B------:R-:W-:Y:S02]  /*ab40*/  IMAD.U32 R0, RZ, RZ, UR8 ;  /* 0x00000008ff007e24 */ /* 0x000fe4000f8e00ff */
[----:B0-----:R-:W-:Y:S02]  /*ab50*/  IMAD.MOV.U32 R3, RZ, RZ, 0xff ;  /* 0x000000ffff037424 */ /* 0x001fe400078e00ff */
[----:B------:R-:W-:Y:S01]  /*ab60*/  IMAD.MOV.U32 R7, RZ, RZ, 0x1 ;  /* 0x00000001ff077424 */ /* 0x000fe200078e00ff */
[----:B------:R-:W-:-:S04]  /*ab70*/  LOP3.LUT R0, R0, 0xffff, RZ, 0xc0, !PT ;  /* 0x0000ffff00007812 */ /* 0x000fc800078ec0ff */
[----:B------:R-:W-:-:S05]  /*ab80*/  SHF.R.U32.HI R0, RZ, 0x5, R0 ;  /* 0x00000005ff007819 */ /* 0x000fca0000011600 */
[----:B------:R-:W-:Y:S01]  /*ab90*/  VIADD R2, R0, 0x10 ;  /* 0x0000001000027836 */ /* 0x000fe20000000000 */
[----:B------:R-:W-:Y:S01]  /*aba0*/  SHF.L.U32 R0, R3, R0, RZ ;  /* 0x0000000003007219 */ /* 0x000fe200000006ff */
[----:B-1----:R-:W-:-:S03]  /*abb0*/  ULEA UR6, UR5, UR4, 0x18 ;  /* 0x0000000405067291 */ /* 0x002fc6000f8ec0ff */
[----:B------:R-:W-:-:S04]  /*abc0*/  SHF.L.U32 R3, R7, R2, RZ ;  /* 0x0000000207037219 */ /* 0x000fc800000006ff */
[----:B------:R-:W-:Y:S02]  /*abd0*/  LOP3.LUT R0, R3, R0, RZ, 0xfc, !PT ;  /* 0x0000000003007212 */ /* 0x000fe400078efcff */
[----:B------:R-:W0:Y:S02]  /*abe0*/  LDS R5, [UR6] ;  /* 0x00000006ff057984 */ /* 0x000e240008000800 */
[C---:B------:R-:W-:Y:S02]  /*abf0*/  LOP3.LUT R2, R0.reuse, 0xffff, RZ, 0xc0, !PT ;  /* 0x0000ffff00027812 */ /* 0x040fe400078ec0ff */
[----:B0-----:R-:W-:-:S04]  /*ac00*/  LOP3.LUT R3, R0, 0xffff, R5, 0x80, !PT ;  /* 0x0000ffff00037812 */ /* 0x001fc800078e8005 */
[----:B------:R-:W-:-:S13]  /*ac10*/  ISETP.NE.AND P0, PT, R3, R2, PT ;  /* 0x000000020300720c */ /* 0x000fda0003f05270 */
[----:B------:R-:W-:Y:S05]  /*ac20*/  @P0 BRA `(.L_x_14) ;  /* 0x0000000000500947 */ /* 0x000fea0003800000 */
[----:B------:R-:W-:Y:S02]  /*ac30*/  SHF.R.U32.HI R5, RZ, 0x10, R5 ;  /* 0x00000010ff057819 */ /* 0x000fe40000011605 */
[----:B------:R-:W-:-:S04]  /*ac40*/  SHF.R.U32.HI R2, RZ, 0x10, R0 ;  /* 0x00000010ff027819 */ /* 0x000fc80000011600 */
[----:B------:R-:W-:-:S04]  /*ac50*/  LOP3.LUT R5, R5, R2, RZ, 0xc0, !PT ;  /* 0x0000000205057212 */ /* 0x000fc800078ec0ff */
[----:B------:R-:W-:-:S13]  /*ac60*/  ISETP.NE.AND P0, PT, R5, R2, PT ;  /* 0x000000020500720c */ /* 0x000fda0003f05270 */
[----:B------:R-:W-:Y:S05]  /*ac70*/  @P0 BRA `(.L_x_15) ;  /* 0x0000000000300947 */ /* 0x000fea0003800000 */
[----:B------:R-:W-:Y:S01]  /*ac80*/  R2UR UR4, R0 ;  /* 0x00000000000472ca */ /* 0x000fe200000e0000 */
[----:B------:R-:W-:Y:S01]  /*ac90*/  VOTEU.ANY UR5, UPT, PT ;  /* 0x0000000000057886 */ /* 0x000fe200038e0100 */
[----:B------:R-:W0:Y:S01]  /*aca0*/  S2R R0, SR_LANEID ;  /* 0x0000000000007919 */ /* 0x000e220000000000 */
[----:B------:R-:W-:-:S10]  /*acb0*/  UFLO.U32 UR5, UR5 ;  /* 0x00000005000572bd */ /* 0x000fd400080e0000 */
[----:B------:R-:W-:-:S06]  /*acc0*/  ULOP3.LUT UR4, URZ, UR4, URZ, 0x33, !UPT ;  /* 0x00000004ff047292 */ /* 0x000fcc000f8e33ff */
[----:B------:R-:W-:-:S04]  /*acd0*/  IMAD.U32 R2, RZ, RZ, UR4 ;  /* 0x00000004ff027e24 */ /* 0x000fc8000f8e00ff */
[----:B------:R-:W1:Y:S02]  /*ace0*/  REDUX UR7, R2 ;  /* 0x00000000020773c4 */ /* 0x000e640000000000 */
[----:B------:R2:W-:Y:S01]  /*acf0*/  UTCATOMSWS.AND URZ, UR4 ;  /* 0x0000000400ff79e3 */ /* 0x0005e20008000000 */
[----:B0-----:R-:W-:Y:S01]  /*ad00*/  ISETP.EQ.U32.AND P0, PT, R0, UR5, PT ;  /* 0x0000000500007c0c */ /* 0x001fe2000bf02070 */
[----:B-1----:R-:W-:-:S12]  /*ad10*/  IMAD.U32 R0, RZ, RZ, UR7 ;  /* 0x00000007ff007e24 */ /* 0x002fd8000f8e00ff */
[----:B------:R2:W-:Y:S01]  /*ad20*/  @P0 ATOMS.AND RZ, [UR6], R0 ;  /* 0x00000000ffff098c */ /* 0x0005e2000a800006 */
[----:B------:R-:W-:Y:S05]  /*ad30*/  BRA `(.L_x_13) ;  /* 0x0000000000147947 */ /* 0x000fea0003800000 */
.L_x_15:
[----:B------:R-:W-:-:S07]  /*ad40*/  MOV R2, 0xad60 ;  /* 0x0000ad6000027802 */ /* 0x000fce0000000f00 */
[----:B------:R-:W-:Y:S05]  /*ad50*/  CALL.REL.NOINC `($__internal_0_$__cuda_sm10x_tcgen05_guardrail_trap_col_being_dealloced_not_returned_by_alloc) ;  /* 0x00000000002c7944 */ /* 0x000fea0003c00000 */
[----:B------:R-:W-:Y:S05]  /*ad60*/  BRA `(.L_x_13) ;  /* 0x0000000000087947 */ /* 0x000fea0003800000 */
.L_x_14:
[----:B------:R-:W-:-:S07]  /*ad70*/  MOV R2, 0xad90 ;  /* 0x0000ad9000027802 */ /* 0x000fce0000000f00 */
[----:B------:R-:W-:Y:S05]  /*ad80*/  CALL.REL.NOINC `($__internal_2_$__cuda_sm10x_tcgen05_guardrail_trap_unallocated_columns_being_dealloced) ;  /* 0x0000000000387944 */ /* 0x000fea0003c00000 */
.L_x_13:
[----:B------:R-:W-:Y:S01]  /*ad90*/  NOP ;  /* 0x0000000000007918 */ /* 0x000fe20000000000 */
[----:B--2---:R-:W-:Y:S05]  /*ada0*/  EXIT ;  /* 0x000000000000794d */ /* 0x004fea0003800000 */
.L_x_8:
[----:B------:R-:W0:Y:S02]  /*adb0*/  SYNCS.PHASECHK.TRANS64.TRYWAIT P2, [UR6], R24 ;  /* 0x00000018ff0075a7 */ /* 0x000e240008041106 */
[----:B0-----:R-:W-:Y:S05]  /*adc0*/  @!P2 BRA `(.L_x_8) ;  /* 0xfffffffc00f8a947 */ /* 0x001fea000383ffff */
[----:B------:R-:W-:Y:S05]  /*add0*/  BRA `(.L_x_16) ;  /* 0xffffff8000e07947 */ /* 0x000fea000383ffff */
.L_x_12:
[----:B------:R-:W1:Y:S02]  /*ade0*/  SYNCS.PHASECHK.TRANS64.TRYWAIT P0, [UR6], R0 ;  /* 0x00000000ff0075a7 */ /* 0x000e640008001106 */
[----:B-1----:R-:W-:Y:S05]  /*adf0*/  @!P0 BRA `(.L_x_12) ;  /* 0xfffffffc00f88947 */ /* 0x002fea000383ffff */
[----:B------:R-:W-:Y:S05]  /*ae00*/  BRA `(.L_x_11) ;  /* 0xffffff9800407947 */ /* 0x000fea000383ffff */
        .weak           $__internal_0_$__cuda_sm10x_tcgen05_guardrail_trap_col_being_dealloced_not_returned_by_alloc
        .type           $__internal_0_$__cuda_sm10x_tcgen05_guardrail_trap_col_being_dealloced_not_returned_by_alloc,@function
        .size           $__internal_0_$__cuda_sm10x_tcgen05_guardrail_trap_col_being_dealloced_not_returned_by_alloc,($__internal_1_$__cuda_sm10x_tcgen05_guardrail_trap_phase_invalid_during_alloc - $__internal_0_$__cuda_sm10x_tcgen05_guardrail_trap_col_being_dealloced_not_returned_by_alloc)
$__internal_0_$__cuda_sm10x_tcgen05_guardrail_trap_col_being_dealloced_not_returned_by_alloc:
[----:B------:R-:W-:Y:S05]  /*ae10*/  BPT.TRAP 0x1 ;  /* 0x000000040000795c */ /* 0x000fea0000300000 */
[----:B------:R-:W-:-:S04]  /*ae20*/  IMAD.MOV.U32 R3, RZ, RZ, 0x0 ;  /* 0x00000000ff037424 */ /* 0x000fc800078e00ff */
[----:B------:R-:W-:Y:S05]  /*ae30*/  RET.REL.NODEC R2 `(matmul_kernel) ;  /* 0xffffff5002707950 */ /* 0x000fea0003c3ffff */
        .weak           $__internal_1_$__cuda_sm10x_tcgen05_guardrail_trap_phase_invalid_during_alloc
        .type           $__internal_1_$__cuda_sm10x_tcgen05_guardrail_trap_phase_invalid_during_alloc,@function
        .size           $__internal_1_$__cuda_sm10x_tcgen05_guardrail_trap_phase_invalid_during_alloc,($__internal_2_$__cuda_sm10x_tcgen05_guardrail_trap_unallocated_columns_being_dealloced - $__internal_1_$__cuda_sm10x_tcgen05_guardrail_trap_phase_invalid_during_alloc)
$__internal_1_$__cuda_sm10x_tcgen05_guardrail_trap_phase_invalid_during_alloc:
[----:B------:R-:W-:Y:S05]  /*ae40*/  BPT.TRAP 0x1 ;  /* 0x000000040000795c */ /* 0x000fea0000300000 */
[----:B------:R-:W-:-:S04]  /*ae50*/  IMAD.MOV.U32 R3, RZ, RZ, 0x0 ;  /* 0x00000000ff037424 */ /* 0x000fc800078e00ff */
[----:B------:R-:W-:Y:S05]  /*ae60*/  RET.REL.NODEC R2 `(matmul_kernel) ;  /* 0xffffff5002647950 */ /* 0x000fea0003c3ffff */
        .weak           $__internal_2_$__cuda_sm10x_tcgen05_guardrail_trap_unallocated_columns_being_dealloced
        .type           $__internal_2_$__cuda_sm10x_tcgen05_guardrail_trap_unallocated_columns_being_dealloced,@function
        .size           $__internal_2_$__cuda_sm10x_tcgen05_guardrail_trap_unallocated_columns_being_dealloced,(.L_x_20 - $__internal_2_$__cuda_sm10x_tcgen05_guardrail_trap_unallocated_columns_being_dealloced)
$__internal_2_$__cuda_sm10x_tcgen05_guardrail_trap_unallocated_columns_being_dealloced:
[----:B------:R-:W-:Y:S05]  /*ae70*/  BPT.TRAP 0x1 ;  /* 0x000000040000795c */ /* 0x000fea0000300000 */
[----:B------:R-:W-:-:S04]  /*ae80*/  IMAD.MOV.U32 R3, RZ, RZ, 0x0 ;  /* 0x00000000ff037424 */ /* 0x000fc800078e00ff */
[----:B------:R-:W-:Y:S05]  /*ae90*/  RET.REL.NODEC R2 `(matmul_kernel) ;  /* 0xffffff5002587950 */ /* 0x000fea0003c3ffff */
.L_x_17:
[----:B------:R-:W-:-:S00]  /*aea0*/  BRA `(.L_x_17) ;  /* 0xfffffffc00fc7947 */ /* 0x000fc0000383ffff */
[----:B------:R-:W-:-:S00]  /*aeb0*/  NOP ;  /* 0x0000000000007918 */ /* 0x000fc00000000000 */
        /* <DEDUP_REMOVED lines=12> */
.L_x_20:


//--------------------- .nv.shared.matmul_kernel  --------------------------
	.section	.nv.shared.matmul_kernel,"aw",@nobits
	.sectionflags	@""
	.align	16
	.zero		1024


//--------------------- .nv.shared.reserved.0     --------------------------
	.section	.nv.shared.reserved.0,"aw",@nobits
	.align	8
	.weak		__nv_reservedSMEM_offset_0_alias
	.size		__nv_reservedSMEM_offset_0_alias, 0, 64
	.other		__nv_reservedSMEM_offset_0_alias,@"STO_CUDA_RESERVED_SHARED STV_DEFAULT"
__nv_reservedSMEM_offset_0_alias:
	.zero		0
.nv.shared.reserved.0:
	.zero		64
	.weak		__nv_reservedSMEM_allocation_phase
	.type		__nv_reservedSMEM_allocation_phase,@object
	.size		__nv_reservedSMEM_allocation_phase,(.L_0 - __nv_reservedSMEM_allocation_phase)
__nv_reservedSMEM_allocation_phase:
	.zero		1
.L_0:
	.zero		7
	.weak		__nv_reservedSMEM_devtool_atexit_pc
	.type		__nv_reservedSMEM_devtool_atexit_pc,@object
	.size		__nv_reservedSMEM_devtool_atexit_pc,(__nv_reservedSMEM_allocation_mask - __nv_reservedSMEM_devtool_atexit_pc)
__nv_reservedSMEM_devtool_atexit_pc:
	.zero		8
	.weak		__nv_reservedSMEM_allocation_mask
	.type		__nv_reservedSMEM_allocation_mask,@object
	.size		__nv_reservedSMEM_allocation_mask,(.L_2 - __nv_reservedSMEM_allocation_mask)
__nv_reservedSMEM_allocation_mask:
	.zero		4
.L_2:


//--------------------- .nv.constant0.matmul_kernel --------------------------
	.section	.nv.constant0.matmul_kernel,"a",@progbits
	.sectionflags	@""
	.align	4
.nv.constant0.matmul_kernel:
	.zero		976


//--------------------- SYMBOLS --------------------------

	.type		.nv.reservedSmem.offset0,@object
	.size		.nv.reservedSmem.offset0,0x4
	.type		.nv.reservedSmem.cap,@object
	.size		.nv.reservedSmem.cap,0x4
